//
// Generated by NVIDIA NVVM Compiler
//
// Compiler Build ID: CL-36424714
// Cuda compilation tools, release 13.0, V13.0.88
// Based on NVVM 20.0.0
//

.version 9.0
.target sm_100
.address_size 64

	// .globl	_Z5POTF2Pdiii
.extern .shared .align 16 .b8 sharedLocalMatrix[];

.visible .entry _Z5POTF2Pdiii(
	.param .u64 .ptr .align 1 _Z5POTF2Pdiii_param_0,
	.param .u32 _Z5POTF2Pdiii_param_1,
	.param .u32 _Z5POTF2Pdiii_param_2,
	.param .u32 _Z5POTF2Pdiii_param_3
)
{
	.reg .pred 	%p<33>;
	.reg .b16 	%rs<17>;
	.reg .b32 	%r<231>;
	.reg .b64 	%rd<66>;
	.reg .b64 	%fd<125>;

	ld.param.u64 	%rd2, [_Z5POTF2Pdiii_param_0];
	ld.param.u32 	%r67, [_Z5POTF2Pdiii_param_1];
	ld.param.u32 	%r65, [_Z5POTF2Pdiii_param_2];
	ld.param.u32 	%r66, [_Z5POTF2Pdiii_param_3];
	cvta.to.global.u64 	%rd3, %rd2;
	mov.u32 	%r1, %tid.x;
	mul.lo.s32 	%r68, %r65, %r67;
	cvt.s64.s32 	%rd4, %r68;
	cvt.s64.s32 	%rd5, %r67;
	add.s64 	%rd6, %rd4, %rd5;
	shl.b64 	%rd7, %rd6, 3;
	add.s64 	%rd1, %rd3, %rd7;
	mul.lo.s32 	%r2, %r66, %r1;
	setp.lt.s32 	%p1, %r66, 1;
	@%p1 bra 	$L__BB0_31;
	add.s32 	%r70, %r66, -1;
	and.b32  	%r3, %r66, 15;
	setp.lt.u32 	%p2, %r70, 15;
	mov.b32 	%r211, 0;
	@%p2 bra 	$L__BB0_4;
	and.b32  	%r211, %r66, 2147483632;
	mov.b32 	%r216, 0;
	mov.u32 	%r75, sharedLocalMatrix;
	mul.wide.s32 	%rd10, %r65, 8;
$L__BB0_3:
	.pragma "nounroll";
	mad.lo.s32 	%r72, %r216, %r65, %r1;
	mul.wide.s32 	%rd8, %r72, 8;
	add.s64 	%rd9, %rd1, %rd8;
	ld.global.f64 	%fd1, [%rd9];
	mad.lo.s32 	%r73, %r216, %r66, %r1;
	shl.b32 	%r74, %r73, 3;
	add.s32 	%r76, %r75, %r74;
	st.shared.f64 	[%r76], %fd1;
	bar.sync 	0;
	add.s64 	%rd11, %rd9, %rd10;
	ld.global.f64 	%fd2, [%rd11];
	shl.b32 	%r77, %r66, 3;
	add.s32 	%r78, %r76, %r77;
	st.shared.f64 	[%r78], %fd2;
	bar.sync 	0;
	add.s64 	%rd12, %rd11, %rd10;
	ld.global.f64 	%fd3, [%rd12];
	add.s32 	%r79, %r78, %r77;
	st.shared.f64 	[%r79], %fd3;
	bar.sync 	0;
	add.s64 	%rd13, %rd12, %rd10;
	ld.global.f64 	%fd4, [%rd13];
	add.s32 	%r80, %r79, %r77;
	st.shared.f64 	[%r80], %fd4;
	bar.sync 	0;
	add.s64 	%rd14, %rd13, %rd10;
	ld.global.f64 	%fd5, [%rd14];
	add.s32 	%r81, %r80, %r77;
	st.shared.f64 	[%r81], %fd5;
	bar.sync 	0;
	add.s64 	%rd15, %rd14, %rd10;
	ld.global.f64 	%fd6, [%rd15];
	add.s32 	%r82, %r81, %r77;
	st.shared.f64 	[%r82], %fd6;
	bar.sync 	0;
	add.s64 	%rd16, %rd15, %rd10;
	ld.global.f64 	%fd7, [%rd16];
	add.s32 	%r83, %r82, %r77;
	st.shared.f64 	[%r83], %fd7;
	bar.sync 	0;
	add.s64 	%rd17, %rd16, %rd10;
	ld.global.f64 	%fd8, [%rd17];
	add.s32 	%r84, %r83, %r77;
	st.shared.f64 	[%r84], %fd8;
	bar.sync 	0;
	add.s64 	%rd18, %rd17, %rd10;
	ld.global.f64 	%fd9, [%rd18];
	add.s32 	%r85, %r84, %r77;
	st.shared.f64 	[%r85], %fd9;
	bar.sync 	0;
	add.s64 	%rd19, %rd18, %rd10;
	ld.global.f64 	%fd10, [%rd19];
	add.s32 	%r86, %r85, %r77;
	st.shared.f64 	[%r86], %fd10;
	bar.sync 	0;
	add.s64 	%rd20, %rd19, %rd10;
	ld.global.f64 	%fd11, [%rd20];
	add.s32 	%r87, %r86, %r77;
	st.shared.f64 	[%r87], %fd11;
	bar.sync 	0;
	add.s64 	%rd21, %rd20, %rd10;
	ld.global.f64 	%fd12, [%rd21];
	add.s32 	%r88, %r87, %r77;
	st.shared.f64 	[%r88], %fd12;
	bar.sync 	0;
	add.s64 	%rd22, %rd21, %rd10;
	ld.global.f64 	%fd13, [%rd22];
	add.s32 	%r89, %r88, %r77;
	st.shared.f64 	[%r89], %fd13;
	bar.sync 	0;
	add.s64 	%rd23, %rd22, %rd10;
	ld.global.f64 	%fd14, [%rd23];
	add.s32 	%r90, %r89, %r77;
	st.shared.f64 	[%r90], %fd14;
	bar.sync 	0;
	add.s64 	%rd24, %rd23, %rd10;
	ld.global.f64 	%fd15, [%rd24];
	add.s32 	%r91, %r90, %r77;
	st.shared.f64 	[%r91], %fd15;
	bar.sync 	0;
	add.s64 	%rd25, %rd24, %rd10;
	ld.global.f64 	%fd16, [%rd25];
	add.s32 	%r92, %r91, %r77;
	st.shared.f64 	[%r92], %fd16;
	bar.sync 	0;
	add.s32 	%r216, %r216, 16;
	setp.eq.s32 	%p3, %r216, %r211;
	@%p3 bra 	$L__BB0_4;
	bra.uni 	$L__BB0_3;
$L__BB0_4:
	setp.eq.s32 	%p4, %r3, 0;
	@%p4 bra 	$L__BB0_13;
	and.b32  	%r6, %r66, 7;
	setp.lt.u32 	%p5, %r3, 8;
	@%p5 bra 	$L__BB0_7;
	mad.lo.s32 	%r93, %r211, %r65, %r1;
	mul.wide.s32 	%rd26, %r93, 8;
	add.s64 	%rd27, %rd1, %rd26;
	ld.global.f64 	%fd17, [%rd27];
	mad.lo.s32 	%r94, %r211, %r66, %r1;
	shl.b32 	%r95, %r94, 3;
	mov.u32 	%r96, sharedLocalMatrix;
	add.s32 	%r97, %r96, %r95;
	st.shared.f64 	[%r97], %fd17;
	bar.sync 	0;
	mul.wide.s32 	%rd28, %r65, 8;
	add.s64 	%rd29, %rd27, %rd28;
	ld.global.f64 	%fd18, [%rd29];
	shl.b32 	%r98, %r66, 3;
	add.s32 	%r99, %r97, %r98;
	st.shared.f64 	[%r99], %fd18;
	bar.sync 	0;
	add.s64 	%rd30, %rd29, %rd28;
	ld.global.f64 	%fd19, [%rd30];
	add.s32 	%r100, %r99, %r98;
	st.shared.f64 	[%r100], %fd19;
	bar.sync 	0;
	add.s64 	%rd31, %rd30, %rd28;
	ld.global.f64 	%fd20, [%rd31];
	add.s32 	%r101, %r100, %r98;
	st.shared.f64 	[%r101], %fd20;
	bar.sync 	0;
	add.s64 	%rd32, %rd31, %rd28;
	ld.global.f64 	%fd21, [%rd32];
	add.s32 	%r102, %r101, %r98;
	st.shared.f64 	[%r102], %fd21;
	bar.sync 	0;
	add.s64 	%rd33, %rd32, %rd28;
	ld.global.f64 	%fd22, [%rd33];
	add.s32 	%r103, %r102, %r98;
	st.shared.f64 	[%r103], %fd22;
	bar.sync 	0;
	add.s64 	%rd34, %rd33, %rd28;
	ld.global.f64 	%fd23, [%rd34];
	add.s32 	%r104, %r103, %r98;
	st.shared.f64 	[%r104], %fd23;
	bar.sync 	0;
	add.s64 	%rd35, %rd34, %rd28;
	ld.global.f64 	%fd24, [%rd35];
	add.s32 	%r105, %r104, %r98;
	st.shared.f64 	[%r105], %fd24;
	bar.sync 	0;
	add.s32 	%r211, %r211, 8;
$L__BB0_7:
	setp.eq.s32 	%p6, %r6, 0;
	@%p6 bra 	$L__BB0_13;
	and.b32  	%r9, %r66, 3;
	setp.lt.u32 	%p7, %r6, 4;
	@%p7 bra 	$L__BB0_10;
	mad.lo.s32 	%r106, %r211, %r65, %r1;
	mul.wide.s32 	%rd36, %r106, 8;
	add.s64 	%rd37, %rd1, %rd36;
	ld.global.f64 	%fd25, [%rd37];
	mad.lo.s32 	%r107, %r211, %r66, %r1;
	shl.b32 	%r108, %r107, 3;
	mov.u32 	%r109, sharedLocalMatrix;
	add.s32 	%r110, %r109, %r108;
	st.shared.f64 	[%r110], %fd25;
	bar.sync 	0;
	mul.wide.s32 	%rd38, %r65, 8;
	add.s64 	%rd39, %rd37, %rd38;
	ld.global.f64 	%fd26, [%rd39];
	shl.b32 	%r111, %r66, 3;
	add.s32 	%r112, %r110, %r111;
	st.shared.f64 	[%r112], %fd26;
	bar.sync 	0;
	add.s64 	%rd40, %rd39, %rd38;
	ld.global.f64 	%fd27, [%rd40];
	add.s32 	%r113, %r112, %r111;
	st.shared.f64 	[%r113], %fd27;
	bar.sync 	0;
	add.s64 	%rd41, %rd40, %rd38;
	ld.global.f64 	%fd28, [%rd41];
	add.s32 	%r114, %r113, %r111;
	st.shared.f64 	[%r114], %fd28;
	bar.sync 	0;
	add.s32 	%r211, %r211, 4;
$L__BB0_10:
	setp.eq.s32 	%p8, %r9, 0;
	@%p8 bra 	$L__BB0_13;
	mov.b32 	%r215, 0;
	mov.u32 	%r119, sharedLocalMatrix;
$L__BB0_12:
	.pragma "nounroll";
	mad.lo.s32 	%r116, %r211, %r65, %r1;
	mul.wide.s32 	%rd42, %r116, 8;
	add.s64 	%rd43, %rd1, %rd42;
	ld.global.f64 	%fd29, [%rd43];
	mad.lo.s32 	%r117, %r211, %r66, %r1;
	shl.b32 	%r118, %r117, 3;
	add.s32 	%r120, %r119, %r118;
	st.shared.f64 	[%r120], %fd29;
	bar.sync 	0;
	add.s32 	%r211, %r211, 1;
	add.s32 	%r215, %r215, 1;
	setp.ne.s32 	%p9, %r215, %r9;
	@%p9 bra 	$L__BB0_12;
$L__BB0_13:
	add.s32 	%r122, %r2, %r1;
	shl.b32 	%r123, %r122, 3;
	mov.u32 	%r124, sharedLocalMatrix;
	add.s32 	%r16, %r124, %r123;
	add.s32 	%r17, %r66, -2;
	cvt.u16.u32 	%rs1, %r66;
	shl.b32 	%r18, %r66, 3;
	shl.b32 	%r19, %r66, 6;
	mov.b32 	%r217, 0;
	mov.b16 	%rs15, 0;
	mov.u16 	%rs16, %rs15;
$L__BB0_14:
	not.b32 	%r125, %r217;
	add.s32 	%r23, %r66, %r125;
	setp.ne.s32 	%p10, %r1, %r217;
	@%p10 bra 	$L__BB0_16;
	ld.shared.f64 	%fd30, [%r16];
	sqrt.rn.f64 	%fd31, %fd30;
	st.shared.f64 	[%r16], %fd31;
$L__BB0_16:
	setp.ge.u32 	%p11, %r1, %r66;
	bar.sync 	0;
	setp.le.u32 	%p12, %r1, %r217;
	or.pred  	%p13, %p11, %p12;
	@%p13 bra 	$L__BB0_30;
	add.s32 	%r24, %r217, %r2;
	shl.b32 	%r126, %r24, 3;
	add.s32 	%r25, %r124, %r126;
	ld.shared.f64 	%fd32, [%r25];
	mul.lo.s32 	%r128, %r217, %r66;
	add.s32 	%r129, %r128, %r217;
	shl.b32 	%r130, %r129, 3;
	add.s32 	%r131, %r124, %r130;
	ld.shared.f64 	%fd33, [%r131];
	div.rn.f64 	%fd34, %fd32, %fd33;
	st.shared.f64 	[%r25], %fd34;
	add.s32 	%r132, %r128, %r1;
	shl.b32 	%r133, %r132, 3;
	add.s32 	%r134, %r124, %r133;
	st.shared.f64 	[%r134], %fd34;
	bar.sync 	0;
	add.s32 	%r223, %r217, 1;
	setp.ge.s32 	%p14, %r223, %r66;
	@%p14 bra 	$L__BB0_30;
	sub.s32 	%r135, %r17, %r217;
	setp.lt.u32 	%p15, %r135, 7;
	@%p15 bra 	$L__BB0_22;
	and.b32  	%r136, %r23, -8;
	neg.s32 	%r220, %r136;
	shl.b32 	%r137, %r217, 3;
	mad.lo.s32 	%r138, %r18, %r223, %r137;
	add.s32 	%r219, %r124, %r138;
	add.s32 	%r218, %r25, 32;
	mov.u32 	%r221, %r217;
$L__BB0_20:
	.pragma "nounroll";
	ld.shared.f64 	%fd35, [%r25];
	ld.shared.f64 	%fd36, [%r219];
	mul.f64 	%fd37, %fd35, %fd36;
	ld.shared.f64 	%fd38, [%r218+-24];
	sub.f64 	%fd39, %fd38, %fd37;
	st.shared.f64 	[%r218+-24], %fd39;
	ld.shared.f64 	%fd40, [%r25];
	add.s32 	%r142, %r219, %r18;
	ld.shared.f64 	%fd41, [%r142];
	mul.f64 	%fd42, %fd40, %fd41;
	ld.shared.f64 	%fd43, [%r218+-16];
	sub.f64 	%fd44, %fd43, %fd42;
	st.shared.f64 	[%r218+-16], %fd44;
	ld.shared.f64 	%fd45, [%r25];
	add.s32 	%r143, %r142, %r18;
	ld.shared.f64 	%fd46, [%r143];
	mul.f64 	%fd47, %fd45, %fd46;
	ld.shared.f64 	%fd48, [%r218+-8];
	sub.f64 	%fd49, %fd48, %fd47;
	st.shared.f64 	[%r218+-8], %fd49;
	ld.shared.f64 	%fd50, [%r25];
	add.s32 	%r144, %r143, %r18;
	ld.shared.f64 	%fd51, [%r144];
	mul.f64 	%fd52, %fd50, %fd51;
	ld.shared.f64 	%fd53, [%r218];
	sub.f64 	%fd54, %fd53, %fd52;
	st.shared.f64 	[%r218], %fd54;
	ld.shared.f64 	%fd55, [%r25];
	add.s32 	%r145, %r144, %r18;
	ld.shared.f64 	%fd56, [%r145];
	mul.f64 	%fd57, %fd55, %fd56;
	ld.shared.f64 	%fd58, [%r218+8];
	sub.f64 	%fd59, %fd58, %fd57;
	st.shared.f64 	[%r218+8], %fd59;
	ld.shared.f64 	%fd60, [%r25];
	add.s32 	%r146, %r145, %r18;
	ld.shared.f64 	%fd61, [%r146];
	mul.f64 	%fd62, %fd60, %fd61;
	ld.shared.f64 	%fd63, [%r218+16];
	sub.f64 	%fd64, %fd63, %fd62;
	st.shared.f64 	[%r218+16], %fd64;
	ld.shared.f64 	%fd65, [%r25];
	add.s32 	%r147, %r146, %r18;
	ld.shared.f64 	%fd66, [%r147];
	mul.f64 	%fd67, %fd65, %fd66;
	ld.shared.f64 	%fd68, [%r218+24];
	sub.f64 	%fd69, %fd68, %fd67;
	st.shared.f64 	[%r218+24], %fd69;
	ld.shared.f64 	%fd70, [%r25];
	add.s32 	%r148, %r147, %r18;
	ld.shared.f64 	%fd71, [%r148];
	mul.f64 	%fd72, %fd70, %fd71;
	ld.shared.f64 	%fd73, [%r218+32];
	sub.f64 	%fd74, %fd73, %fd72;
	st.shared.f64 	[%r218+32], %fd74;
	add.s32 	%r221, %r221, 8;
	add.s32 	%r220, %r220, 8;
	add.s32 	%r219, %r219, %r19;
	add.s32 	%r218, %r218, 64;
	setp.ne.s32 	%p16, %r220, 0;
	@%p16 bra 	$L__BB0_20;
	add.s32 	%r223, %r221, 1;
$L__BB0_22:
	and.b32  	%r149, %r23, 7;
	setp.eq.s32 	%p17, %r149, 0;
	@%p17 bra 	$L__BB0_30;
	not.b16 	%rs10, %rs16;
	add.s16 	%rs11, %rs10, %rs1;
	cvt.u32.u16 	%r150, %rs11;
	and.b32  	%r40, %r150, 7;
	add.s32 	%r151, %r40, -1;
	setp.lt.u32 	%p18, %r151, 3;
	@%p18 bra 	$L__BB0_25;
	ld.shared.f64 	%fd75, [%r25];
	mad.lo.s32 	%r152, %r223, %r66, %r217;
	shl.b32 	%r153, %r152, 3;
	add.s32 	%r155, %r124, %r153;
	ld.shared.f64 	%fd76, [%r155];
	mul.f64 	%fd77, %fd75, %fd76;
	add.s32 	%r156, %r223, %r2;
	shl.b32 	%r157, %r156, 3;
	add.s32 	%r158, %r124, %r157;
	ld.shared.f64 	%fd78, [%r158];
	sub.f64 	%fd79, %fd78, %fd77;
	st.shared.f64 	[%r158], %fd79;
	ld.shared.f64 	%fd80, [%r25];
	add.s32 	%r159, %r155, %r18;
	ld.shared.f64 	%fd81, [%r159];
	mul.f64 	%fd82, %fd80, %fd81;
	ld.shared.f64 	%fd83, [%r158+8];
	sub.f64 	%fd84, %fd83, %fd82;
	st.shared.f64 	[%r158+8], %fd84;
	ld.shared.f64 	%fd85, [%r25];
	add.s32 	%r160, %r159, %r18;
	ld.shared.f64 	%fd86, [%r160];
	mul.f64 	%fd87, %fd85, %fd86;
	ld.shared.f64 	%fd88, [%r158+16];
	sub.f64 	%fd89, %fd88, %fd87;
	st.shared.f64 	[%r158+16], %fd89;
	ld.shared.f64 	%fd90, [%r25];
	add.s32 	%r161, %r160, %r18;
	ld.shared.f64 	%fd91, [%r161];
	mul.f64 	%fd92, %fd90, %fd91;
	ld.shared.f64 	%fd93, [%r158+24];
	sub.f64 	%fd94, %fd93, %fd92;
	st.shared.f64 	[%r158+24], %fd94;
	add.s32 	%r223, %r223, 4;
$L__BB0_25:
	and.b32  	%r162, %r40, 3;
	setp.eq.s32 	%p19, %r162, 0;
	@%p19 bra 	$L__BB0_30;
	xor.b16  	%rs12, %rs15, 3;
	add.s16 	%rs5, %rs12, %rs1;
	and.b16  	%rs13, %rs5, 3;
	setp.eq.s16 	%p20, %rs13, 1;
	@%p20 bra 	$L__BB0_28;
	ld.shared.f64 	%fd95, [%r25];
	mad.lo.s32 	%r163, %r223, %r66, %r217;
	shl.b32 	%r164, %r163, 3;
	add.s32 	%r166, %r124, %r164;
	ld.shared.f64 	%fd96, [%r166];
	mul.f64 	%fd97, %fd95, %fd96;
	add.s32 	%r167, %r223, %r2;
	shl.b32 	%r168, %r167, 3;
	add.s32 	%r169, %r124, %r168;
	ld.shared.f64 	%fd98, [%r169];
	sub.f64 	%fd99, %fd98, %fd97;
	st.shared.f64 	[%r169], %fd99;
	ld.shared.f64 	%fd100, [%r25];
	add.s32 	%r170, %r166, %r18;
	ld.shared.f64 	%fd101, [%r170];
	mul.f64 	%fd102, %fd100, %fd101;
	ld.shared.f64 	%fd103, [%r169+8];
	sub.f64 	%fd104, %fd103, %fd102;
	st.shared.f64 	[%r169+8], %fd104;
	add.s32 	%r223, %r223, 2;
$L__BB0_28:
	and.b16  	%rs14, %rs5, 1;
	setp.eq.b16 	%p21, %rs14, 1;
	not.pred 	%p22, %p21;
	@%p22 bra 	$L__BB0_30;
	ld.shared.f64 	%fd105, [%r25];
	mad.lo.s32 	%r171, %r223, %r66, %r217;
	shl.b32 	%r172, %r171, 3;
	add.s32 	%r174, %r124, %r172;
	ld.shared.f64 	%fd106, [%r174];
	mul.f64 	%fd107, %fd105, %fd106;
	add.s32 	%r175, %r223, %r2;
	shl.b32 	%r176, %r175, 3;
	add.s32 	%r177, %r124, %r176;
	ld.shared.f64 	%fd108, [%r177];
	sub.f64 	%fd109, %fd108, %fd107;
	st.shared.f64 	[%r177], %fd109;
$L__BB0_30:
	bar.sync 	0;
	add.s32 	%r217, %r217, 1;
	setp.ne.s32 	%p23, %r217, %r66;
	add.s16 	%rs16, %rs16, 1;
	add.s16 	%rs15, %rs15, 1;
	@%p23 bra 	$L__BB0_14;
$L__BB0_31:
	setp.lt.s32 	%p24, %r66, 1;
	bar.sync 	0;
	@%p24 bra 	$L__BB0_43;
	add.s32 	%r179, %r66, -1;
	and.b32  	%r46, %r66, 7;
	setp.lt.u32 	%p25, %r179, 7;
	mov.b32 	%r229, 0;
	@%p25 bra 	$L__BB0_35;
	and.b32  	%r229, %r66, 2147483640;
	neg.s32 	%r227, %r229;
	shl.b32 	%r49, %r65, 3;
	shl.b32 	%r180, %r1, 3;
	mov.u32 	%r181, sharedLocalMatrix;
	add.s32 	%r225, %r181, %r180;
	shl.b32 	%r51, %r66, 6;
	shl.b32 	%r52, %r66, 3;
	mul.wide.s32 	%rd46, %r65, 8;
	mov.u32 	%r226, %r1;
$L__BB0_34:
	.pragma "nounroll";
	ld.shared.f64 	%fd110, [%r225];
	mul.wide.s32 	%rd44, %r226, 8;
	add.s64 	%rd45, %rd1, %rd44;
	st.global.f64 	[%rd45], %fd110;
	bar.sync 	0;
	add.s32 	%r182, %r225, %r52;
	ld.shared.f64 	%fd111, [%r182];
	add.s64 	%rd47, %rd45, %rd46;
	st.global.f64 	[%rd47], %fd111;
	bar.sync 	0;
	add.s32 	%r183, %r182, %r52;
	ld.shared.f64 	%fd112, [%r183];
	add.s64 	%rd48, %rd47, %rd46;
	st.global.f64 	[%rd48], %fd112;
	bar.sync 	0;
	add.s32 	%r184, %r183, %r52;
	ld.shared.f64 	%fd113, [%r184];
	add.s64 	%rd49, %rd48, %rd46;
	st.global.f64 	[%rd49], %fd113;
	bar.sync 	0;
	add.s32 	%r185, %r184, %r52;
	ld.shared.f64 	%fd114, [%r185];
	add.s64 	%rd50, %rd49, %rd46;
	st.global.f64 	[%rd50], %fd114;
	bar.sync 	0;
	add.s32 	%r186, %r185, %r52;
	ld.shared.f64 	%fd115, [%r186];
	add.s64 	%rd51, %rd50, %rd46;
	st.global.f64 	[%rd51], %fd115;
	bar.sync 	0;
	add.s32 	%r187, %r186, %r52;
	ld.shared.f64 	%fd116, [%r187];
	add.s64 	%rd52, %rd51, %rd46;
	st.global.f64 	[%rd52], %fd116;
	bar.sync 	0;
	add.s32 	%r188, %r187, %r52;
	ld.shared.f64 	%fd117, [%r188];
	add.s64 	%rd53, %rd52, %rd46;
	st.global.f64 	[%rd53], %fd117;
	bar.sync 	0;
	add.s32 	%r227, %r227, 8;
	add.s32 	%r226, %r226, %r49;
	add.s32 	%r225, %r225, %r51;
	setp.ne.s32 	%p26, %r227, 0;
	@%p26 bra 	$L__BB0_34;
$L__BB0_35:
	setp.eq.s32 	%p27, %r46, 0;
	@%p27 bra 	$L__BB0_43;
	and.b32  	%r60, %r66, 3;
	setp.lt.u32 	%p28, %r46, 4;
	@%p28 bra 	$L__BB0_38;
	mad.lo.s32 	%r189, %r229, %r66, %r1;
	shl.b32 	%r190, %r189, 3;
	mov.u32 	%r191, sharedLocalMatrix;
	add.s32 	%r192, %r191, %r190;
	ld.shared.f64 	%fd118, [%r192];
	mad.lo.s32 	%r193, %r229, %r65, %r1;
	mul.wide.s32 	%rd54, %r193, 8;
	add.s64 	%rd55, %rd1, %rd54;
	st.global.f64 	[%rd55], %fd118;
	bar.sync 	0;
	shl.b32 	%r194, %r66, 3;
	add.s32 	%r195, %r192, %r194;
	ld.shared.f64 	%fd119, [%r195];
	mul.wide.s32 	%rd56, %r65, 8;
	add.s64 	%rd57, %rd55, %rd56;
	st.global.f64 	[%rd57], %fd119;
	bar.sync 	0;
	add.s32 	%r196, %r195, %r194;
	ld.shared.f64 	%fd120, [%r196];
	add.s64 	%rd58, %rd57, %rd56;
	st.global.f64 	[%rd58], %fd120;
	bar.sync 	0;
	add.s32 	%r197, %r196, %r194;
	ld.shared.f64 	%fd121, [%r197];
	add.s64 	%rd59, %rd58, %rd56;
	st.global.f64 	[%rd59], %fd121;
	bar.sync 	0;
	add.s32 	%r229, %r229, 4;
$L__BB0_38:
	setp.eq.s32 	%p29, %r60, 0;
	@%p29 bra 	$L__BB0_43;
	setp.eq.s32 	%p30, %r60, 1;
	@%p30 bra 	$L__BB0_41;
	mad.lo.s32 	%r198, %r229, %r66, %r1;
	shl.b32 	%r199, %r198, 3;
	mov.u32 	%r200, sharedLocalMatrix;
	add.s32 	%r201, %r200, %r199;
	ld.shared.f64 	%fd122, [%r201];
	mad.lo.s32 	%r202, %r229, %r65, %r1;
	mul.wide.s32 	%rd60, %r202, 8;
	add.s64 	%rd61, %rd1, %rd60;
	st.global.f64 	[%rd61], %fd122;
	bar.sync 	0;
	shl.b32 	%r203, %r66, 3;
	add.s32 	%r204, %r201, %r203;
	ld.shared.f64 	%fd123, [%r204];
	mul.wide.s32 	%rd62, %r65, 8;
	add.s64 	%rd63, %rd61, %rd62;
	st.global.f64 	[%rd63], %fd123;
	bar.sync 	0;
	add.s32 	%r229, %r229, 2;
$L__BB0_41:
	and.b32  	%r205, %r66, 1;
	setp.eq.b32 	%p31, %r205, 1;
	not.pred 	%p32, %p31;
	@%p32 bra 	$L__BB0_43;
	mad.lo.s32 	%r206, %r229, %r66, %r1;
	shl.b32 	%r207, %r206, 3;
	mov.u32 	%r208, sharedLocalMatrix;
	add.s32 	%r209, %r208, %r207;
	ld.shared.f64 	%fd124, [%r209];
	mad.lo.s32 	%r210, %r229, %r65, %r1;
	mul.wide.s32 	%rd64, %r210, 8;
	add.s64 	%rd65, %rd1, %rd64;
	st.global.f64 	[%rd65], %fd124;
	bar.sync 	0;
$L__BB0_43:
	ret;

}
	// .globl	_Z4TRSMPdiii
.visible .entry _Z4TRSMPdiii(
	.param .u64 .ptr .align 1 _Z4TRSMPdiii_param_0,
	.param .u32 _Z4TRSMPdiii_param_1,
	.param .u32 _Z4TRSMPdiii_param_2,
	.param .u32 _Z4TRSMPdiii_param_3
)
{
	.reg .pred 	%p<24>;
	.reg .b16 	%rs<9>;
	.reg .b32 	%r<203>;
	.reg .b64 	%rd<78>;
	.reg .b64 	%fd<149>;

	ld.param.u64 	%rd3, [_Z4TRSMPdiii_param_0];
	ld.param.u32 	%r47, [_Z4TRSMPdiii_param_1];
	ld.param.u32 	%r48, [_Z4TRSMPdiii_param_2];
	ld.param.u32 	%r49, [_Z4TRSMPdiii_param_3];
	cvta.to.global.u64 	%rd4, %rd3;
	mov.u32 	%r1, %tid.x;
	mov.u32 	%r50, %ctaid.x;
	mov.u32 	%r2, %ntid.x;
	mad.lo.s32 	%r194, %r50, %r2, %r1;
	mul.lo.s32 	%r51, %r48, %r47;
	cvt.s64.s32 	%rd5, %r51;
	cvt.s64.s32 	%rd6, %r47;
	add.s64 	%rd7, %rd5, %rd6;
	shl.b64 	%rd8, %rd7, 3;
	add.s64 	%rd1, %rd4, %rd8;
	setp.lt.s32 	%p1, %r49, 1;
	@%p1 bra 	$L__BB1_13;
	add.s32 	%r53, %r49, -1;
	and.b32  	%r4, %r49, 15;
	setp.lt.u32 	%p2, %r53, 15;
	mov.b32 	%r189, 0;
	@%p2 bra 	$L__BB1_4;
	and.b32  	%r189, %r49, 2147483632;
	mov.b32 	%r202, 0;
	mov.u32 	%r58, sharedLocalMatrix;
$L__BB1_3:
	.pragma "nounroll";
	mad.lo.s32 	%r55, %r202, %r48, %r1;
	mul.wide.u32 	%rd9, %r55, 8;
	add.s64 	%rd10, %rd1, %rd9;
	ld.global.f64 	%fd15, [%rd10];
	mad.lo.s32 	%r56, %r202, %r49, %r1;
	shl.b32 	%r57, %r56, 3;
	add.s32 	%r59, %r58, %r57;
	st.shared.f64 	[%r59], %fd15;
	bar.sync 	0;
	add.s32 	%r60, %r55, %r48;
	mul.wide.u32 	%rd11, %r60, 8;
	add.s64 	%rd12, %rd1, %rd11;
	ld.global.f64 	%fd16, [%rd12];
	shl.b32 	%r61, %r49, 3;
	add.s32 	%r62, %r59, %r61;
	st.shared.f64 	[%r62], %fd16;
	bar.sync 	0;
	add.s32 	%r63, %r60, %r48;
	mul.wide.u32 	%rd13, %r63, 8;
	add.s64 	%rd14, %rd1, %rd13;
	ld.global.f64 	%fd17, [%rd14];
	add.s32 	%r64, %r62, %r61;
	st.shared.f64 	[%r64], %fd17;
	bar.sync 	0;
	add.s32 	%r65, %r63, %r48;
	mul.wide.u32 	%rd15, %r65, 8;
	add.s64 	%rd16, %rd1, %rd15;
	ld.global.f64 	%fd18, [%rd16];
	add.s32 	%r66, %r64, %r61;
	st.shared.f64 	[%r66], %fd18;
	bar.sync 	0;
	add.s32 	%r67, %r65, %r48;
	mul.wide.u32 	%rd17, %r67, 8;
	add.s64 	%rd18, %rd1, %rd17;
	ld.global.f64 	%fd19, [%rd18];
	add.s32 	%r68, %r66, %r61;
	st.shared.f64 	[%r68], %fd19;
	bar.sync 	0;
	add.s32 	%r69, %r67, %r48;
	mul.wide.u32 	%rd19, %r69, 8;
	add.s64 	%rd20, %rd1, %rd19;
	ld.global.f64 	%fd20, [%rd20];
	add.s32 	%r70, %r68, %r61;
	st.shared.f64 	[%r70], %fd20;
	bar.sync 	0;
	add.s32 	%r71, %r69, %r48;
	mul.wide.u32 	%rd21, %r71, 8;
	add.s64 	%rd22, %rd1, %rd21;
	ld.global.f64 	%fd21, [%rd22];
	add.s32 	%r72, %r70, %r61;
	st.shared.f64 	[%r72], %fd21;
	bar.sync 	0;
	add.s32 	%r73, %r71, %r48;
	mul.wide.u32 	%rd23, %r73, 8;
	add.s64 	%rd24, %rd1, %rd23;
	ld.global.f64 	%fd22, [%rd24];
	add.s32 	%r74, %r72, %r61;
	st.shared.f64 	[%r74], %fd22;
	bar.sync 	0;
	add.s32 	%r75, %r73, %r48;
	mul.wide.u32 	%rd25, %r75, 8;
	add.s64 	%rd26, %rd1, %rd25;
	ld.global.f64 	%fd23, [%rd26];
	add.s32 	%r76, %r74, %r61;
	st.shared.f64 	[%r76], %fd23;
	bar.sync 	0;
	add.s32 	%r77, %r75, %r48;
	mul.wide.u32 	%rd27, %r77, 8;
	add.s64 	%rd28, %rd1, %rd27;
	ld.global.f64 	%fd24, [%rd28];
	add.s32 	%r78, %r76, %r61;
	st.shared.f64 	[%r78], %fd24;
	bar.sync 	0;
	add.s32 	%r79, %r77, %r48;
	mul.wide.u32 	%rd29, %r79, 8;
	add.s64 	%rd30, %rd1, %rd29;
	ld.global.f64 	%fd25, [%rd30];
	add.s32 	%r80, %r78, %r61;
	st.shared.f64 	[%r80], %fd25;
	bar.sync 	0;
	add.s32 	%r81, %r79, %r48;
	mul.wide.u32 	%rd31, %r81, 8;
	add.s64 	%rd32, %rd1, %rd31;
	ld.global.f64 	%fd26, [%rd32];
	add.s32 	%r82, %r80, %r61;
	st.shared.f64 	[%r82], %fd26;
	bar.sync 	0;
	add.s32 	%r83, %r81, %r48;
	mul.wide.u32 	%rd33, %r83, 8;
	add.s64 	%rd34, %rd1, %rd33;
	ld.global.f64 	%fd27, [%rd34];
	add.s32 	%r84, %r82, %r61;
	st.shared.f64 	[%r84], %fd27;
	bar.sync 	0;
	add.s32 	%r85, %r83, %r48;
	mul.wide.u32 	%rd35, %r85, 8;
	add.s64 	%rd36, %rd1, %rd35;
	ld.global.f64 	%fd28, [%rd36];
	add.s32 	%r86, %r84, %r61;
	st.shared.f64 	[%r86], %fd28;
	bar.sync 	0;
	add.s32 	%r87, %r85, %r48;
	mul.wide.u32 	%rd37, %r87, 8;
	add.s64 	%rd38, %rd1, %rd37;
	ld.global.f64 	%fd29, [%rd38];
	add.s32 	%r88, %r86, %r61;
	st.shared.f64 	[%r88], %fd29;
	bar.sync 	0;
	add.s32 	%r89, %r87, %r48;
	mul.wide.u32 	%rd39, %r89, 8;
	add.s64 	%rd40, %rd1, %rd39;
	ld.global.f64 	%fd30, [%rd40];
	add.s32 	%r90, %r88, %r61;
	st.shared.f64 	[%r90], %fd30;
	bar.sync 	0;
	add.s32 	%r202, %r202, 16;
	setp.eq.s32 	%p3, %r202, %r189;
	@%p3 bra 	$L__BB1_4;
	bra.uni 	$L__BB1_3;
$L__BB1_4:
	setp.eq.s32 	%p4, %r4, 0;
	@%p4 bra 	$L__BB1_13;
	and.b32  	%r7, %r49, 7;
	setp.lt.u32 	%p5, %r4, 8;
	@%p5 bra 	$L__BB1_7;
	mad.lo.s32 	%r91, %r189, %r48, %r1;
	mul.wide.u32 	%rd41, %r91, 8;
	add.s64 	%rd42, %rd1, %rd41;
	ld.global.f64 	%fd31, [%rd42];
	mad.lo.s32 	%r92, %r189, %r49, %r1;
	shl.b32 	%r93, %r92, 3;
	mov.u32 	%r94, sharedLocalMatrix;
	add.s32 	%r95, %r94, %r93;
	st.shared.f64 	[%r95], %fd31;
	bar.sync 	0;
	add.s32 	%r96, %r91, %r48;
	mul.wide.u32 	%rd43, %r96, 8;
	add.s64 	%rd44, %rd1, %rd43;
	ld.global.f64 	%fd32, [%rd44];
	shl.b32 	%r97, %r49, 3;
	add.s32 	%r98, %r95, %r97;
	st.shared.f64 	[%r98], %fd32;
	bar.sync 	0;
	add.s32 	%r99, %r96, %r48;
	mul.wide.u32 	%rd45, %r99, 8;
	add.s64 	%rd46, %rd1, %rd45;
	ld.global.f64 	%fd33, [%rd46];
	add.s32 	%r100, %r98, %r97;
	st.shared.f64 	[%r100], %fd33;
	bar.sync 	0;
	add.s32 	%r101, %r99, %r48;
	mul.wide.u32 	%rd47, %r101, 8;
	add.s64 	%rd48, %rd1, %rd47;
	ld.global.f64 	%fd34, [%rd48];
	add.s32 	%r102, %r100, %r97;
	st.shared.f64 	[%r102], %fd34;
	bar.sync 	0;
	add.s32 	%r103, %r101, %r48;
	mul.wide.u32 	%rd49, %r103, 8;
	add.s64 	%rd50, %rd1, %rd49;
	ld.global.f64 	%fd35, [%rd50];
	add.s32 	%r104, %r102, %r97;
	st.shared.f64 	[%r104], %fd35;
	bar.sync 	0;
	add.s32 	%r105, %r103, %r48;
	mul.wide.u32 	%rd51, %r105, 8;
	add.s64 	%rd52, %rd1, %rd51;
	ld.global.f64 	%fd36, [%rd52];
	add.s32 	%r106, %r104, %r97;
	st.shared.f64 	[%r106], %fd36;
	bar.sync 	0;
	add.s32 	%r107, %r105, %r48;
	mul.wide.u32 	%rd53, %r107, 8;
	add.s64 	%rd54, %rd1, %rd53;
	ld.global.f64 	%fd37, [%rd54];
	add.s32 	%r108, %r106, %r97;
	st.shared.f64 	[%r108], %fd37;
	bar.sync 	0;
	add.s32 	%r109, %r107, %r48;
	mul.wide.u32 	%rd55, %r109, 8;
	add.s64 	%rd56, %rd1, %rd55;
	ld.global.f64 	%fd38, [%rd56];
	add.s32 	%r110, %r108, %r97;
	st.shared.f64 	[%r110], %fd38;
	bar.sync 	0;
	add.s32 	%r189, %r189, 8;
$L__BB1_7:
	setp.eq.s32 	%p6, %r7, 0;
	@%p6 bra 	$L__BB1_13;
	and.b32  	%r10, %r49, 3;
	setp.lt.u32 	%p7, %r7, 4;
	@%p7 bra 	$L__BB1_10;
	mad.lo.s32 	%r111, %r189, %r48, %r1;
	mul.wide.u32 	%rd57, %r111, 8;
	add.s64 	%rd58, %rd1, %rd57;
	ld.global.f64 	%fd39, [%rd58];
	mad.lo.s32 	%r112, %r189, %r49, %r1;
	shl.b32 	%r113, %r112, 3;
	mov.u32 	%r114, sharedLocalMatrix;
	add.s32 	%r115, %r114, %r113;
	st.shared.f64 	[%r115], %fd39;
	bar.sync 	0;
	add.s32 	%r116, %r111, %r48;
	mul.wide.u32 	%rd59, %r116, 8;
	add.s64 	%rd60, %rd1, %rd59;
	ld.global.f64 	%fd40, [%rd60];
	shl.b32 	%r117, %r49, 3;
	add.s32 	%r118, %r115, %r117;
	st.shared.f64 	[%r118], %fd40;
	bar.sync 	0;
	add.s32 	%r119, %r116, %r48;
	mul.wide.u32 	%rd61, %r119, 8;
	add.s64 	%rd62, %rd1, %rd61;
	ld.global.f64 	%fd41, [%rd62];
	add.s32 	%r120, %r118, %r117;
	st.shared.f64 	[%r120], %fd41;
	bar.sync 	0;
	add.s32 	%r121, %r119, %r48;
	mul.wide.u32 	%rd63, %r121, 8;
	add.s64 	%rd64, %rd1, %rd63;
	ld.global.f64 	%fd42, [%rd64];
	add.s32 	%r122, %r120, %r117;
	st.shared.f64 	[%r122], %fd42;
	bar.sync 	0;
	add.s32 	%r189, %r189, 4;
$L__BB1_10:
	setp.eq.s32 	%p8, %r10, 0;
	@%p8 bra 	$L__BB1_13;
	mov.b32 	%r193, 0;
	mov.u32 	%r127, sharedLocalMatrix;
$L__BB1_12:
	.pragma "nounroll";
	mad.lo.s32 	%r124, %r189, %r48, %r1;
	mul.wide.u32 	%rd65, %r124, 8;
	add.s64 	%rd66, %rd1, %rd65;
	ld.global.f64 	%fd43, [%rd66];
	mad.lo.s32 	%r125, %r189, %r49, %r1;
	shl.b32 	%r126, %r125, 3;
	add.s32 	%r128, %r127, %r126;
	st.shared.f64 	[%r128], %fd43;
	bar.sync 	0;
	add.s32 	%r189, %r189, 1;
	add.s32 	%r193, %r193, 1;
	setp.ne.s32 	%p9, %r193, %r10;
	@%p9 bra 	$L__BB1_12;
$L__BB1_13:
	add.s32 	%r129, %r47, %r49;
	sub.s32 	%r17, %r48, %r129;
	setp.ge.s32 	%p10, %r194, %r17;
	@%p10 bra 	$L__BB1_20;
	setp.lt.s32 	%p11, %r49, 1;
	@%p11 bra 	$L__BB1_20;
	shl.b32 	%r18, %r49, 7;
	shl.b32 	%r19, %r49, 3;
	mov.u32 	%r130, %nctaid.x;
	mul.lo.s32 	%r20, %r2, %r130;
$L__BB1_16:
	add.s32 	%r22, %r194, %r49;
	mul.lo.s32 	%r23, %r22, %r48;
	mov.b32 	%r195, 0;
	mov.b16 	%rs7, 0;
	mov.u16 	%rs8, %rs7;
$L__BB1_17:
	setp.eq.s32 	%p12, %r195, 0;
	mov.f64 	%fd142, 0d0000000000000000;
	@%p12 bra 	$L__BB1_18;
	bra.uni 	$L__BB1_21;
$L__BB1_18:
	add.s32 	%r183, %r195, %r23;
	mul.wide.s32 	%rd74, %r183, 8;
	add.s64 	%rd75, %rd1, %rd74;
	ld.global.f64 	%fd137, [%rd75];
	sub.f64 	%fd138, %fd137, %fd142;
	mad.lo.s32 	%r184, %r195, %r49, %r195;
	shl.b32 	%r185, %r184, 3;
	mov.u32 	%r186, sharedLocalMatrix;
	add.s32 	%r187, %r186, %r185;
	ld.shared.f64 	%fd139, [%r187];
	div.rn.f64 	%fd140, %fd138, %fd139;
	st.global.f64 	[%rd75], %fd140;
	mad.lo.s32 	%r188, %r195, %r48, %r22;
	mul.wide.s32 	%rd76, %r188, 8;
	add.s64 	%rd77, %rd1, %rd76;
	st.global.f64 	[%rd77], %fd140;
	add.s32 	%r195, %r195, 1;
	setp.eq.s32 	%p22, %r195, %r49;
	add.s16 	%rs8, %rs8, 1;
	add.s16 	%rs7, %rs7, 1;
	@%p22 bra 	$L__BB1_19;
	bra.uni 	$L__BB1_17;
$L__BB1_19:
	add.s32 	%r194, %r194, %r20;
	setp.lt.s32 	%p23, %r194, %r17;
	@%p23 bra 	$L__BB1_16;
$L__BB1_20:
	ret;
$L__BB1_21:
	setp.lt.u32 	%p13, %r195, 16;
	mov.f64 	%fd142, 0d0000000000000000;
	mov.b32 	%r199, 0;
	@%p13 bra 	$L__BB1_24;
	and.b32  	%r199, %r195, 2147483632;
	and.b32  	%r133, %r195, -16;
	neg.s32 	%r198, %r133;
	shl.b32 	%r134, %r195, 3;
	mov.u32 	%r135, sharedLocalMatrix;
	add.s32 	%r197, %r135, %r134;
	mov.f64 	%fd142, 0d0000000000000000;
	mov.u32 	%r196, %r23;
$L__BB1_23:
	.pragma "nounroll";
	mul.wide.s32 	%rd67, %r196, 8;
	add.s64 	%rd68, %rd1, %rd67;
	ld.global.f64 	%fd48, [%rd68];
	ld.shared.f64 	%fd49, [%r197];
	fma.rn.f64 	%fd50, %fd48, %fd49, %fd142;
	ld.global.f64 	%fd51, [%rd68+8];
	add.s32 	%r136, %r197, %r19;
	ld.shared.f64 	%fd52, [%r136];
	fma.rn.f64 	%fd53, %fd51, %fd52, %fd50;
	ld.global.f64 	%fd54, [%rd68+16];
	add.s32 	%r137, %r136, %r19;
	ld.shared.f64 	%fd55, [%r137];
	fma.rn.f64 	%fd56, %fd54, %fd55, %fd53;
	ld.global.f64 	%fd57, [%rd68+24];
	add.s32 	%r138, %r137, %r19;
	ld.shared.f64 	%fd58, [%r138];
	fma.rn.f64 	%fd59, %fd57, %fd58, %fd56;
	ld.global.f64 	%fd60, [%rd68+32];
	add.s32 	%r139, %r138, %r19;
	ld.shared.f64 	%fd61, [%r139];
	fma.rn.f64 	%fd62, %fd60, %fd61, %fd59;
	ld.global.f64 	%fd63, [%rd68+40];
	add.s32 	%r140, %r139, %r19;
	ld.shared.f64 	%fd64, [%r140];
	fma.rn.f64 	%fd65, %fd63, %fd64, %fd62;
	ld.global.f64 	%fd66, [%rd68+48];
	add.s32 	%r141, %r140, %r19;
	ld.shared.f64 	%fd67, [%r141];
	fma.rn.f64 	%fd68, %fd66, %fd67, %fd65;
	ld.global.f64 	%fd69, [%rd68+56];
	add.s32 	%r142, %r141, %r19;
	ld.shared.f64 	%fd70, [%r142];
	fma.rn.f64 	%fd71, %fd69, %fd70, %fd68;
	ld.global.f64 	%fd72, [%rd68+64];
	add.s32 	%r143, %r142, %r19;
	ld.shared.f64 	%fd73, [%r143];
	fma.rn.f64 	%fd74, %fd72, %fd73, %fd71;
	ld.global.f64 	%fd75, [%rd68+72];
	add.s32 	%r144, %r143, %r19;
	ld.shared.f64 	%fd76, [%r144];
	fma.rn.f64 	%fd77, %fd75, %fd76, %fd74;
	ld.global.f64 	%fd78, [%rd68+80];
	add.s32 	%r145, %r144, %r19;
	ld.shared.f64 	%fd79, [%r145];
	fma.rn.f64 	%fd80, %fd78, %fd79, %fd77;
	ld.global.f64 	%fd81, [%rd68+88];
	add.s32 	%r146, %r145, %r19;
	ld.shared.f64 	%fd82, [%r146];
	fma.rn.f64 	%fd83, %fd81, %fd82, %fd80;
	ld.global.f64 	%fd84, [%rd68+96];
	add.s32 	%r147, %r146, %r19;
	ld.shared.f64 	%fd85, [%r147];
	fma.rn.f64 	%fd86, %fd84, %fd85, %fd83;
	ld.global.f64 	%fd87, [%rd68+104];
	add.s32 	%r148, %r147, %r19;
	ld.shared.f64 	%fd88, [%r148];
	fma.rn.f64 	%fd89, %fd87, %fd88, %fd86;
	ld.global.f64 	%fd90, [%rd68+112];
	add.s32 	%r149, %r148, %r19;
	ld.shared.f64 	%fd91, [%r149];
	fma.rn.f64 	%fd92, %fd90, %fd91, %fd89;
	ld.global.f64 	%fd93, [%rd68+120];
	add.s32 	%r150, %r149, %r19;
	ld.shared.f64 	%fd94, [%r150];
	fma.rn.f64 	%fd142, %fd93, %fd94, %fd92;
	add.s32 	%r198, %r198, 16;
	add.s32 	%r197, %r197, %r18;
	add.s32 	%r196, %r196, 16;
	setp.eq.s32 	%p14, %r198, 0;
	@%p14 bra 	$L__BB1_24;
	bra.uni 	$L__BB1_23;
$L__BB1_24:
	and.b32  	%r151, %r195, 15;
	setp.eq.s32 	%p15, %r151, 0;
	@%p15 bra 	$L__BB1_18;
	cvt.u32.u16 	%r152, %rs8;
	and.b32  	%r36, %r152, 15;
	add.s32 	%r153, %r36, -1;
	setp.lt.u32 	%p16, %r153, 7;
	@%p16 bra 	$L__BB1_27;
	add.s32 	%r154, %r199, %r23;
	mul.wide.s32 	%rd69, %r154, 8;
	add.s64 	%rd70, %rd1, %rd69;
	ld.global.f64 	%fd96, [%rd70];
	mad.lo.s32 	%r155, %r199, %r49, %r195;
	shl.b32 	%r156, %r155, 3;
	mov.u32 	%r157, sharedLocalMatrix;
	add.s32 	%r158, %r157, %r156;
	ld.shared.f64 	%fd97, [%r158];
	fma.rn.f64 	%fd98, %fd96, %fd97, %fd142;
	ld.global.f64 	%fd99, [%rd70+8];
	add.s32 	%r159, %r158, %r19;
	ld.shared.f64 	%fd100, [%r159];
	fma.rn.f64 	%fd101, %fd99, %fd100, %fd98;
	ld.global.f64 	%fd102, [%rd70+16];
	add.s32 	%r160, %r159, %r19;
	ld.shared.f64 	%fd103, [%r160];
	fma.rn.f64 	%fd104, %fd102, %fd103, %fd101;
	ld.global.f64 	%fd105, [%rd70+24];
	add.s32 	%r161, %r160, %r19;
	ld.shared.f64 	%fd106, [%r161];
	fma.rn.f64 	%fd107, %fd105, %fd106, %fd104;
	ld.global.f64 	%fd108, [%rd70+32];
	add.s32 	%r162, %r161, %r19;
	ld.shared.f64 	%fd109, [%r162];
	fma.rn.f64 	%fd110, %fd108, %fd109, %fd107;
	ld.global.f64 	%fd111, [%rd70+40];
	add.s32 	%r163, %r162, %r19;
	ld.shared.f64 	%fd112, [%r163];
	fma.rn.f64 	%fd113, %fd111, %fd112, %fd110;
	ld.global.f64 	%fd114, [%rd70+48];
	add.s32 	%r164, %r163, %r19;
	ld.shared.f64 	%fd115, [%r164];
	fma.rn.f64 	%fd116, %fd114, %fd115, %fd113;
	ld.global.f64 	%fd117, [%rd70+56];
	add.s32 	%r165, %r164, %r19;
	ld.shared.f64 	%fd118, [%r165];
	fma.rn.f64 	%fd142, %fd117, %fd118, %fd116;
	add.s32 	%r199, %r199, 8;
$L__BB1_27:
	and.b32  	%r166, %r36, 7;
	setp.eq.s32 	%p17, %r166, 0;
	@%p17 bra 	$L__BB1_18;
	cvt.u32.u16 	%r167, %rs7;
	and.b32  	%r168, %r167, 7;
	and.b32  	%r39, %r167, 3;
	add.s32 	%r169, %r168, -1;
	setp.lt.u32 	%p18, %r169, 3;
	@%p18 bra 	$L__BB1_30;
	add.s32 	%r170, %r199, %r23;
	mul.wide.s32 	%rd71, %r170, 8;
	add.s64 	%rd72, %rd1, %rd71;
	ld.global.f64 	%fd120, [%rd72];
	mad.lo.s32 	%r171, %r199, %r49, %r195;
	shl.b32 	%r172, %r171, 3;
	mov.u32 	%r173, sharedLocalMatrix;
	add.s32 	%r174, %r173, %r172;
	ld.shared.f64 	%fd121, [%r174];
	fma.rn.f64 	%fd122, %fd120, %fd121, %fd142;
	ld.global.f64 	%fd123, [%rd72+8];
	add.s32 	%r175, %r174, %r19;
	ld.shared.f64 	%fd124, [%r175];
	fma.rn.f64 	%fd125, %fd123, %fd124, %fd122;
	ld.global.f64 	%fd126, [%rd72+16];
	add.s32 	%r176, %r175, %r19;
	ld.shared.f64 	%fd127, [%r176];
	fma.rn.f64 	%fd128, %fd126, %fd127, %fd125;
	ld.global.f64 	%fd129, [%rd72+24];
	add.s32 	%r177, %r176, %r19;
	ld.shared.f64 	%fd130, [%r177];
	fma.rn.f64 	%fd142, %fd129, %fd130, %fd128;
	add.s32 	%r199, %r199, 4;
$L__BB1_30:
	setp.eq.s32 	%p19, %r39, 0;
	@%p19 bra 	$L__BB1_18;
	add.s32 	%r178, %r199, %r23;
	mul.wide.s32 	%rd73, %r178, 8;
	add.s64 	%rd2, %rd1, %rd73;
	ld.global.f64 	%fd131, [%rd2];
	mad.lo.s32 	%r179, %r199, %r49, %r195;
	shl.b32 	%r180, %r179, 3;
	mov.u32 	%r181, sharedLocalMatrix;
	add.s32 	%r42, %r181, %r180;
	ld.shared.f64 	%fd132, [%r42];
	fma.rn.f64 	%fd142, %fd131, %fd132, %fd142;
	setp.eq.s32 	%p20, %r39, 1;
	@%p20 bra 	$L__BB1_18;
	ld.global.f64 	%fd133, [%rd2+8];
	add.s32 	%r43, %r42, %r19;
	ld.shared.f64 	%fd134, [%r43];
	fma.rn.f64 	%fd142, %fd133, %fd134, %fd142;
	setp.eq.s32 	%p21, %r39, 2;
	@%p21 bra 	$L__BB1_18;
	ld.global.f64 	%fd135, [%rd2+16];
	add.s32 	%r182, %r43, %r19;
	ld.shared.f64 	%fd136, [%r182];
	fma.rn.f64 	%fd142, %fd135, %fd136, %fd142;
	bra.uni 	$L__BB1_18;

}
	// .globl	_Z4RKSYPdiii
.visible .entry _Z4RKSYPdiii(
	.param .u64 .ptr .align 1 _Z4RKSYPdiii_param_0,
	.param .u32 _Z4RKSYPdiii_param_1,
	.param .u32 _Z4RKSYPdiii_param_2,
	.param .u32 _Z4RKSYPdiii_param_3
)
{
	.reg .pred 	%p<14>;
	.reg .b32 	%r<61>;
	.reg .b64 	%rd<41>;
	.reg .b64 	%fd<69>;

	ld.param.u64 	%rd3, [_Z4RKSYPdiii_param_0];
	ld.param.u32 	%r26, [_Z4RKSYPdiii_param_1];
	ld.param.u32 	%r27, [_Z4RKSYPdiii_param_2];
	ld.param.u32 	%r28, [_Z4RKSYPdiii_param_3];
	mov.u32 	%r29, %tid.x;
	mov.u32 	%r30, %ctaid.x;
	mov.u32 	%r31, %ntid.x;
	mad.lo.s32 	%r1, %r30, %r31, %r29;
	mov.u32 	%r32, %tid.y;
	mov.u32 	%r33, %ctaid.y;
	mov.u32 	%r34, %ntid.y;
	mad.lo.s32 	%r53, %r33, %r34, %r32;
	mul.lo.s32 	%r3, %r27, %r26;
	add.s32 	%r35, %r26, %r28;
	sub.s32 	%r4, %r27, %r35;
	setp.ge.s32 	%p1, %r53, %r4;
	@%p1 bra 	$L__BB2_5;
	setp.lt.s32 	%p2, %r28, 1;
	@%p2 bra 	$L__BB2_5;
	cvta.to.global.u64 	%rd4, %rd3;
	cvt.s64.s32 	%rd5, %r26;
	cvt.s64.s32 	%rd6, %r3;
	add.s64 	%rd7, %rd6, %rd5;
	shl.b64 	%rd8, %rd7, 3;
	add.s64 	%rd1, %rd8, %rd4;
	and.b32  	%r5, %r28, 7;
	and.b32  	%r6, %r28, 2147483640;
	shl.b32 	%r7, %r27, 3;
	add.s64 	%rd2, %rd1, 32;
	mul.wide.s32 	%rd33, %r27, 8;
$L__BB2_3:
	setp.lt.s32 	%p3, %r1, %r4;
	@%p3 bra 	$L__BB2_6;
$L__BB2_4:
	mov.u32 	%r51, %ntid.y;
	mov.u32 	%r52, %nctaid.y;
	mad.lo.s32 	%r53, %r51, %r52, %r53;
	setp.lt.s32 	%p13, %r53, %r4;
	@%p13 bra 	$L__BB2_3;
$L__BB2_5:
	ret;
$L__BB2_6:
	add.s32 	%r36, %r53, %r28;
	mul.lo.s32 	%r10, %r36, %r27;
	mov.u32 	%r54, %r1;
$L__BB2_7:
	setp.lt.u32 	%p4, %r28, 8;
	add.s32 	%r12, %r54, %r28;
	mov.f64 	%fd68, 0d0000000000000000;
	mov.b32 	%r59, 0;
	@%p4 bra 	$L__BB2_10;
	and.b32  	%r38, %r28, 2147483640;
	neg.s32 	%r57, %r38;
	mov.f64 	%fd68, 0d0000000000000000;
	mov.u32 	%r55, %r10;
	mov.u32 	%r56, %r12;
$L__BB2_9:
	.pragma "nounroll";
	mul.wide.s32 	%rd9, %r55, 8;
	add.s64 	%rd10, %rd2, %rd9;
	ld.global.f64 	%fd16, [%rd10+-32];
	mul.wide.s32 	%rd11, %r56, 8;
	add.s64 	%rd12, %rd1, %rd11;
	ld.global.f64 	%fd17, [%rd12];
	fma.rn.f64 	%fd18, %fd16, %fd17, %fd68;
	ld.global.f64 	%fd19, [%rd10+-24];
	mul.wide.s32 	%rd13, %r27, 8;
	add.s64 	%rd14, %rd12, %rd13;
	ld.global.f64 	%fd20, [%rd14];
	fma.rn.f64 	%fd21, %fd19, %fd20, %fd18;
	ld.global.f64 	%fd22, [%rd10+-16];
	add.s64 	%rd15, %rd14, %rd13;
	ld.global.f64 	%fd23, [%rd15];
	fma.rn.f64 	%fd24, %fd22, %fd23, %fd21;
	ld.global.f64 	%fd25, [%rd10+-8];
	add.s64 	%rd16, %rd15, %rd13;
	ld.global.f64 	%fd26, [%rd16];
	fma.rn.f64 	%fd27, %fd25, %fd26, %fd24;
	ld.global.f64 	%fd28, [%rd10];
	add.s64 	%rd17, %rd16, %rd13;
	ld.global.f64 	%fd29, [%rd17];
	fma.rn.f64 	%fd30, %fd28, %fd29, %fd27;
	ld.global.f64 	%fd31, [%rd10+8];
	add.s64 	%rd18, %rd17, %rd13;
	ld.global.f64 	%fd32, [%rd18];
	fma.rn.f64 	%fd33, %fd31, %fd32, %fd30;
	ld.global.f64 	%fd34, [%rd10+16];
	add.s64 	%rd19, %rd18, %rd13;
	ld.global.f64 	%fd35, [%rd19];
	fma.rn.f64 	%fd36, %fd34, %fd35, %fd33;
	ld.global.f64 	%fd37, [%rd10+24];
	add.s64 	%rd20, %rd19, %rd13;
	ld.global.f64 	%fd38, [%rd20];
	fma.rn.f64 	%fd68, %fd37, %fd38, %fd36;
	add.s32 	%r57, %r57, 8;
	add.s32 	%r56, %r56, %r7;
	add.s32 	%r55, %r55, 8;
	setp.ne.s32 	%p5, %r57, 0;
	mov.u32 	%r59, %r6;
	@%p5 bra 	$L__BB2_9;
$L__BB2_10:
	setp.eq.s32 	%p6, %r5, 0;
	@%p6 bra 	$L__BB2_18;
	add.s32 	%r39, %r5, -1;
	setp.lt.u32 	%p7, %r39, 3;
	@%p7 bra 	$L__BB2_13;
	add.s32 	%r40, %r59, %r10;
	mul.wide.s32 	%rd21, %r40, 8;
	add.s64 	%rd22, %rd1, %rd21;
	ld.global.f64 	%fd40, [%rd22];
	mad.lo.s32 	%r41, %r59, %r27, %r12;
	mul.wide.s32 	%rd23, %r41, 8;
	add.s64 	%rd24, %rd1, %rd23;
	ld.global.f64 	%fd41, [%rd24];
	fma.rn.f64 	%fd42, %fd40, %fd41, %fd68;
	ld.global.f64 	%fd43, [%rd22+8];
	add.s64 	%rd26, %rd24, %rd33;
	ld.global.f64 	%fd44, [%rd26];
	fma.rn.f64 	%fd45, %fd43, %fd44, %fd42;
	ld.global.f64 	%fd46, [%rd22+16];
	add.s64 	%rd27, %rd26, %rd33;
	ld.global.f64 	%fd47, [%rd27];
	fma.rn.f64 	%fd48, %fd46, %fd47, %fd45;
	ld.global.f64 	%fd49, [%rd22+24];
	add.s64 	%rd28, %rd27, %rd33;
	ld.global.f64 	%fd50, [%rd28];
	fma.rn.f64 	%fd68, %fd49, %fd50, %fd48;
	add.s32 	%r59, %r59, 4;
$L__BB2_13:
	and.b32  	%r42, %r28, 3;
	setp.eq.s32 	%p8, %r42, 0;
	@%p8 bra 	$L__BB2_18;
	setp.eq.s32 	%p9, %r42, 1;
	@%p9 bra 	$L__BB2_16;
	add.s32 	%r43, %r59, %r10;
	mul.wide.s32 	%rd29, %r43, 8;
	add.s64 	%rd30, %rd1, %rd29;
	ld.global.f64 	%fd52, [%rd30];
	mad.lo.s32 	%r44, %r59, %r27, %r12;
	mul.wide.s32 	%rd31, %r44, 8;
	add.s64 	%rd32, %rd1, %rd31;
	ld.global.f64 	%fd53, [%rd32];
	fma.rn.f64 	%fd54, %fd52, %fd53, %fd68;
	ld.global.f64 	%fd55, [%rd30+8];
	add.s64 	%rd34, %rd32, %rd33;
	ld.global.f64 	%fd56, [%rd34];
	fma.rn.f64 	%fd68, %fd55, %fd56, %fd54;
	add.s32 	%r59, %r59, 2;
$L__BB2_16:
	and.b32  	%r45, %r28, 1;
	setp.eq.b32 	%p10, %r45, 1;
	not.pred 	%p11, %p10;
	@%p11 bra 	$L__BB2_18;
	add.s32 	%r46, %r59, %r10;
	mul.wide.s32 	%rd35, %r46, 8;
	add.s64 	%rd36, %rd1, %rd35;
	ld.global.f64 	%fd57, [%rd36];
	mad.lo.s32 	%r47, %r59, %r27, %r12;
	mul.wide.s32 	%rd37, %r47, 8;
	add.s64 	%rd38, %rd1, %rd37;
	ld.global.f64 	%fd58, [%rd38];
	fma.rn.f64 	%fd68, %fd57, %fd58, %fd68;
$L__BB2_18:
	add.s32 	%r48, %r12, %r10;
	mul.wide.s32 	%rd39, %r48, 8;
	add.s64 	%rd40, %rd1, %rd39;
	ld.global.f64 	%fd59, [%rd40];
	sub.f64 	%fd60, %fd59, %fd68;
	st.global.f64 	[%rd40], %fd60;
	mov.u32 	%r49, %ntid.x;
	mov.u32 	%r50, %nctaid.x;
	mad.lo.s32 	%r54, %r49, %r50, %r54;
	setp.lt.s32 	%p12, %r54, %r4;
	@%p12 bra 	$L__BB2_7;
	bra.uni 	$L__BB2_4;

}


// ===== COMPILED SASS (sm_100) =====

	.target	sm_100

	.elftype	@"ET_EXEC"


//--------------------- .note.nv.tkinfo           --------------------------
	.section	.note.nv.tkinfo,"",@"SHT_NOTE"
	.sectionflags	@"SHF_NOTE_NV_TKINFO"
	.tkinfo
        /*0018*/ 	.word	0x00000002
        /*0030*/ 	.string	""
        /*0030*/ 	.string	"ptxas"
        /*0030*/ 	.string	"Cuda compilation tools, release 13.0, V13.0.88"
        /*0030*/ 	.string	"Build cuda_13.0.r13.0/compiler.36424714_0"
        /*0030*/ 	.string	"-arch sm_100 -m 64 "



//--------------------- .note.nv.cuinfo           --------------------------
	.section	.note.nv.cuinfo,"",@"SHT_NOTE"
	.sectionflags	@"SHF_NOTE_NV_CUINFO"
        /*0018*/ 	.short	0x0002
        /*001a*/ 	.short	0x0064
        /*001c*/ 	.short	0x0082
	.zero		2


//--------------------- .nv.info                  --------------------------
	.section	.nv.info,"",@"SHT_CUDA_INFO"
	.align	4


	//----- nvinfo : EIATTR_REGCOUNT
	.align		4
        /*0000*/ 	.byte	0x04, 0x2f
        /*0002*/ 	.short	(.L_1 - .L_0)
	.align		4
.L_0:
        /*0004*/ 	.word	index@(_Z5POTF2Pdiii)
        /*0008*/ 	.word	0x00000020


	//----- nvinfo : EIATTR_FRAME_SIZE
	.align		4
.L_1:
        /*000c*/ 	.byte	0x04, 0x11
        /*000e*/ 	.short	(.L_3 - .L_2)
	.align		4
.L_2:
        /*0010*/ 	.word	index@($__internal_2_$__cuda_sm20_dsqrt_rn_f64_mediumpath_v1)
        /*0014*/ 	.word	0x00000000


	//----- nvinfo : EIATTR_FRAME_SIZE
	.align		4
.L_3:
        /*0018*/ 	.byte	0x04, 0x11
        /*001a*/ 	.short	(.L_5 - .L_4)
	.align		4
.L_4:
        /*001c*/ 	.word	index@($__internal_1_$__cuda_sm20_div_rn_f64_full)
        /*0020*/ 	.word	0x00000000


	//----- nvinfo : EIATTR_FRAME_SIZE
	.align		4
.L_5:
        /*0024*/ 	.byte	0x04, 0x11
        /*0026*/ 	.short	(.L_7 - .L_6)
	.align		4
.L_6:
        /*0028*/ 	.word	index@(_Z5POTF2Pdiii)
        /*002c*/ 	.word	0x00000000


	//----- nvinfo : EIATTR_REGCOUNT
	.align		4
.L_7:
        /*0030*/ 	.byte	0x04, 0x2f
        /*0032*/ 	.short	(.L_9 - .L_8)
	.align		4
.L_8:
        /*0034*/ 	.word	index@(_Z4TRSMPdiii)
        /*0038*/ 	.word	0x00000026


	//----- nvinfo : EIATTR_FRAME_SIZE
	.align		4
.L_9:
        /*003c*/ 	.byte	0x04, 0x11
        /*003e*/ 	.short	(.L_11 - .L_10)
	.align		4
.L_10:
        /*0040*/ 	.word	index@($__internal_0_$__cuda_sm20_div_rn_f64_full)
        /*0044*/ 	.word	0x00000000


	//----- nvinfo : EIATTR_FRAME_SIZE
	.align		4
.L_11:
        /*0048*/ 	.byte	0x04, 0x11
        /*004a*/ 	.short	(.L_13 - .L_12)
	.align		4
.L_12:
        /*004c*/ 	.word	index@(_Z4TRSMPdiii)
        /*0050*/ 	.word	0x00000000


	//----- nvinfo : EIATTR_REGCOUNT
	.align		4
.L_13:
        /*0054*/ 	.byte	0x04, 0x2f
        /*0056*/ 	.short	(.L_15 - .L_14)
	.align		4
.L_14:
        /*0058*/ 	.word	index@(_Z4RKSYPdiii)
        /*005c*/ 	.word	0x00000020


	//----- nvinfo : EIATTR_FRAME_SIZE
	.align		4
.L_15:
        /*0060*/ 	.byte	0x04, 0x11
        /*0062*/ 	.short	(.L_17 - .L_16)
	.align		4
.L_16:
        /*0064*/ 	.word	index@(_Z4RKSYPdiii)
        /*0068*/ 	.word	0x00000000


	//----- nvinfo : EIATTR_MIN_STACK_SIZE
	.align		4
.L_17:
        /*006c*/ 	.byte	0x04, 0x12
        /*006e*/ 	.short	(.L_19 - .L_18)
	.align		4
.L_18:
        /*0070*/ 	.word	index@(_Z4RKSYPdiii)
        /*0074*/ 	.word	0x00000000


	//----- nvinfo : EIATTR_MIN_STACK_SIZE
	.align		4
.L_19:
        /*0078*/ 	.byte	0x04, 0x12
        /*007a*/ 	.short	(.L_21 - .L_20)
	.align		4
.L_20:
        /*007c*/ 	.word	index@(_Z4TRSMPdiii)
        /*0080*/ 	.word	0x00000000


	//----- nvinfo : EIATTR_MIN_STACK_SIZE
	.align		4
.L_21:
        /*0084*/ 	.byte	0x04, 0x12
        /*0086*/ 	.short	(.L_23 - .L_22)
	.align		4
.L_22:
        /*0088*/ 	.word	index@(_Z5POTF2Pdiii)
        /*008c*/ 	.word	0x00000000
.L_23:


//--------------------- .nv.compat                --------------------------
	.section	.nv.compat,"",@"SHT_CUDA_COMPAT_INFO"
	.align	4
        /*0000*/ 	.byte	0x02, 0x09, 0x00, 0x00, 0x02, 0x02, 0x01, 0x00, 0x02, 0x05, 0x05, 0x00, 0x03, 0x07, 0x01, 0x01
        /*0010*/ 	.byte	0x02, 0x03, 0x00, 0x00, 0x02, 0x06, 0x01, 0x00, 0x04, 0x0b, 0x08, 0x00, 0x01, 0x00, 0x00, 0x00
        /*0020*/ 	.byte	0x00, 0x00, 0x00, 0x00


//--------------------- .nv.info._Z4RKSYPdiii     --------------------------
	.section	.nv.info._Z4RKSYPdiii,"",@"SHT_CUDA_INFO"
	.sectionflags	@""
	.align	4


	//----- nvinfo : EIATTR_CUDA_API_VERSION
	.align		4
        /*0000*/ 	.byte	0x04, 0x37
        /*0002*/ 	.short	(.L_25 - .L_24)
.L_24:
        /*0004*/ 	.word	0x00000082


	//----- nvinfo : EIATTR_KPARAM_INFO
	.align		4
.L_25:
        /*0008*/ 	.byte	0x04, 0x17
        /*000a*/ 	.short	(.L_27 - .L_26)
.L_26:
        /*000c*/ 	.word	0x00000000
        /*0010*/ 	.short	0x0003
        /*0012*/ 	.short	0x0010
        /*0014*/ 	.byte	0x00, 0xf0, 0x11, 0x00


	//----- nvinfo : EIATTR_KPARAM_INFO
	.align		4
.L_27:
        /*0018*/ 	.byte	0x04, 0x17
        /*001a*/ 	.short	(.L_29 - .L_28)
.L_28:
        /*001c*/ 	.word	0x00000000
        /*0020*/ 	.short	0x0002
        /*0022*/ 	.short	0x000c
        /*0024*/ 	.byte	0x00, 0xf0, 0x11, 0x00


	//----- nvinfo : EIATTR_KPARAM_INFO
	.align		4
.L_29:
        /*0028*/ 	.byte	0x04, 0x17
        /*002a*/ 	.short	(.L_31 - .L_30)
.L_30:
        /*002c*/ 	.word	0x00000000
        /*0030*/ 	.short	0x0001
        /*0032*/ 	.short	0x0008
        /*0034*/ 	.byte	0x00, 0xf0, 0x11, 0x00


	//----- nvinfo : EIATTR_KPARAM_INFO
	.align		4
.L_31:
        /*0038*/ 	.byte	0x04, 0x17
        /*003a*/ 	.short	(.L_33 - .L_32)
.L_32:
        /*003c*/ 	.word	0x00000000
        /*0040*/ 	.short	0x0000
        /*0042*/ 	.short	0x0000
        /*0044*/ 	.byte	0x00, 0xf5, 0x21, 0x00


	//----- nvinfo : EIATTR_SPARSE_MMA_MASK
	.align		4
.L_33:
        /*0048*/ 	.byte	0x03, 0x50
        /*004a*/ 	.short	0x0000


	//----- nvinfo : EIATTR_MAXREG_COUNT
	.align		4
        /*004c*/ 	.byte	0x03, 0x1b
        /*004e*/ 	.short	0x00ff


	//----- nvinfo : EIATTR_MERCURY_ISA_VERSION
	.align		4
        /*0050*/ 	.byte	0x03, 0x5f
        /*0052*/ 	.short	0x0101


	//----- nvinfo : EIATTR_VRC_CTA_INIT_COUNT
	.align		4
        /*0054*/ 	.byte	0x02, 0x4a
	.zero		1
	.zero		1


	//----- nvinfo : EIATTR_EXIT_INSTR_OFFSETS
	.align		4
        /*0058*/ 	.byte	0x04, 0x1c
        /*005a*/ 	.short	(.L_35 - .L_34)


	//   ....[0]....
.L_34:
        /*005c*/ 	.word	0x000000d0


	//   ....[1]....
        /*0060*/ 	.word	0x000000f0


	//   ....[2]....
        /*0064*/ 	.word	0x000009a0


	//----- nvinfo : EIATTR_CRS_STACK_SIZE
	.align		4
.L_35:
        /*0068*/ 	.byte	0x04, 0x1e
        /*006a*/ 	.short	(.L_37 - .L_36)
.L_36:
        /*006c*/ 	.word	0x00000000


	//----- nvinfo : EIATTR_CBANK_PARAM_SIZE
	.align		4
.L_37:
        /*0070*/ 	.byte	0x03, 0x19
        /*0072*/ 	.short	0x0014


	//----- nvinfo : EIATTR_PARAM_CBANK
	.align		4
        /*0074*/ 	.byte	0x04, 0x0a
        /*0076*/ 	.short	(.L_39 - .L_38)
	.align		4
.L_38:
        /*0078*/ 	.word	index@(.nv.constant0._Z4RKSYPdiii)
        /*007c*/ 	.short	0x0380
        /*007e*/ 	.short	0x0014


	//----- nvinfo : EIATTR_SW_WAR
	.align		4
.L_39:
        /*0080*/ 	.byte	0x04, 0x36
        /*0082*/ 	.short	(.L_41 - .L_40)
.L_40:
        /*0084*/ 	.word	0x00000008
.L_41:


//--------------------- .nv.info._Z4TRSMPdiii     --------------------------
	.section	.nv.info._Z4TRSMPdiii,"",@"SHT_CUDA_INFO"
	.sectionflags	@""
	.align	4


	//----- nvinfo : EIATTR_CUDA_API_VERSION
	.align		4
        /*0000*/ 	.byte	0x04, 0x37
        /*0002*/ 	.short	(.L_43 - .L_42)
.L_42:
        /*0004*/ 	.word	0x00000082


	//----- nvinfo : EIATTR_KPARAM_INFO
	.align		4
.L_43:
        /*0008*/ 	.byte	0x04, 0x17
        /*000a*/ 	.short	(.L_45 - .L_44)
.L_44:
        /*000c*/ 	.word	0x00000000
        /*0010*/ 	.short	0x0003
        /*0012*/ 	.short	0x0010
        /*0014*/ 	.byte	0x00, 0xf0, 0x11, 0x00


	//----- nvinfo : EIATTR_KPARAM_INFO
	.align		4
.L_45:
        /*0018*/ 	.byte	0x04, 0x17
        /*001a*/ 	.short	(.L_47 - .L_46)
.L_46:
        /*001c*/ 	.word	0x00000000
        /*0020*/ 	.short	0x0002
        /*0022*/ 	.short	0x000c
        /*0024*/ 	.byte	0x00, 0xf0, 0x11, 0x00


	//----- nvinfo : EIATTR_KPARAM_INFO
	.align		4
.L_47:
        /*0028*/ 	.byte	0x04, 0x17
        /*002a*/ 	.short	(.L_49 - .L_48)
.L_48:
        /*002c*/ 	.word	0x00000000
        /*0030*/ 	.short	0x0001
        /*0032*/ 	.short	0x0008
        /*0034*/ 	.byte	0x00, 0xf0, 0x11, 0x00


	//----- nvinfo : EIATTR_KPARAM_INFO
	.align		4
.L_49:
        /*0038*/ 	.byte	0x04, 0x17
        /*003a*/ 	.short	(.L_51 - .L_50)
.L_50:
        /*003c*/ 	.word	0x00000000
        /*0040*/ 	.short	0x0000
        /*0042*/ 	.short	0x0000
        /*0044*/ 	.byte	0x00, 0xf5, 0x21, 0x00


	//----- nvinfo : EIATTR_SPARSE_MMA_MASK
	.align		4
.L_51:
        /*0048*/ 	.byte	0x03, 0x50
        /*004a*/ 	.short	0x0000


	//----- nvinfo : EIATTR_MAXREG_COUNT
	.align		4
        /*004c*/ 	.byte	0x03, 0x1b
        /*004e*/ 	.short	0x00ff


	//----- nvinfo : EIATTR_NUM_BARRIERS
	.align		4
        /*0050*/ 	.byte	0x02, 0x4c
        /*0052*/ 	.byte	0x01
	.zero		1


	//----- nvinfo : EIATTR_MERCURY_ISA_VERSION
	.align		4
        /*0054*/ 	.byte	0x03, 0x5f
        /*0056*/ 	.short	0x0101


	//----- nvinfo : EIATTR_VRC_CTA_INIT_COUNT
	.align		4
        /*0058*/ 	.byte	0x02, 0x4a
	.zero		1
	.zero		1


	//----- nvinfo : EIATTR_EXIT_INSTR_OFFSETS
	.align		4
        /*005c*/ 	.byte	0x04, 0x1c
        /*005e*/ 	.short	(.L_53 - .L_52)


	//   ....[0]....
.L_52:
        /*0060*/ 	.word	0x00000ee0


	//   ....[1]....
        /*0064*/ 	.word	0x00000ef0


	//   ....[2]....
        /*0068*/ 	.word	0x00001e20


	//----- nvinfo : EIATTR_CRS_STACK_SIZE
	.align		4
.L_53:
        /*006c*/ 	.byte	0x04, 0x1e
        /*006e*/ 	.short	(.L_55 - .L_54)
.L_54:
        /*0070*/ 	.word	0x00000000


	//----- nvinfo : EIATTR_CBANK_PARAM_SIZE
	.align		4
.L_55:
        /*0074*/ 	.byte	0x03, 0x19
        /*0076*/ 	.short	0x0014


	//----- nvinfo : EIATTR_PARAM_CBANK
	.align		4
        /*0078*/ 	.byte	0x04, 0x0a
        /*007a*/ 	.short	(.L_57 - .L_56)
	.align		4
.L_56:
        /*007c*/ 	.word	index@(.nv.constant0._Z4TRSMPdiii)
        /*0080*/ 	.short	0x0380
        /*0082*/ 	.short	0x0014


	//----- nvinfo : EIATTR_SW_WAR
	.align		4
.L_57:
        /*0084*/ 	.byte	0x04, 0x36
        /*0086*/ 	.short	(.L_59 - .L_58)
.L_58:
        /*0088*/ 	.word	0x00000008
.L_59:


//--------------------- .nv.info._Z5POTF2Pdiii    --------------------------
	.section	.nv.info._Z5POTF2Pdiii,"",@"SHT_CUDA_INFO"
	.sectionflags	@""
	.align	4


	//----- nvinfo : EIATTR_CUDA_API_VERSION
	.align		4
        /*0000*/ 	.byte	0x04, 0x37
        /*0002*/ 	.short	(.L_61 - .L_60)
.L_60:
        /*0004*/ 	.word	0x00000082


	//----- nvinfo : EIATTR_KPARAM_INFO
	.align		4
.L_61:
        /*0008*/ 	.byte	0x04, 0x17
        /*000a*/ 	.short	(.L_63 - .L_62)
.L_62:
        /*000c*/ 	.word	0x00000000
        /*0010*/ 	.short	0x0003
        /*0012*/ 	.short	0x0010
        /*0014*/ 	.byte	0x00, 0xf0, 0x11, 0x00


	//----- nvinfo : EIATTR_KPARAM_INFO
	.align		4
.L_63:
        /*0018*/ 	.byte	0x04, 0x17
        /*001a*/ 	.short	(.L_65 - .L_64)
.L_64:
        /*001c*/ 	.word	0x00000000
        /*0020*/ 	.short	0x0002
        /*0022*/ 	.short	0x000c
        /*0024*/ 	.byte	0x00, 0xf0, 0x11, 0x00


	//----- nvinfo : EIATTR_KPARAM_INFO
	.align		4
.L_65:
        /*0028*/ 	.byte	0x04, 0x17
        /*002a*/ 	.short	(.L_67 - .L_66)
.L_66:
        /*002c*/ 	.word	0x00000000
        /*0030*/ 	.short	0x0001
        /*0032*/ 	.short	0x0008
        /*0034*/ 	.byte	0x00, 0xf0, 0x11, 0x00


	//----- nvinfo : EIATTR_KPARAM_INFO
	.align		4
.L_67:
        /*0038*/ 	.byte	0x04, 0x17
        /*003a*/ 	.short	(.L_69 - .L_68)
.L_68:
        /*003c*/ 	.word	0x00000000
        /*0040*/ 	.short	0x0000
        /*0042*/ 	.short	0x0000
        /*0044*/ 	.byte	0x00, 0xf5, 0x21, 0x00


	//----- nvinfo : EIATTR_SPARSE_MMA_MASK
	.align		4
.L_69:
        /*0048*/ 	.byte	0x03, 0x50
        /*004a*/ 	.short	0x0000


	//----- nvinfo : EIATTR_MAXREG_COUNT
	.align		4
        /*004c*/ 	.byte	0x03, 0x1b
        /*004e*/ 	.short	0x00ff


	//----- nvinfo : EIATTR_NUM_BARRIERS
	.align		4
        /*0050*/ 	.byte	0x02, 0x4c
        /*0052*/ 	.byte	0x01
	.zero		1


	//----- nvinfo : EIATTR_MERCURY_ISA_VERSION
	.align		4
        /*0054*/ 	.byte	0x03, 0x5f
        /*0056*/ 	.short	0x0101


	//----- nvinfo : EIATTR_VRC_CTA_INIT_COUNT
	.align		4
        /*0058*/ 	.byte	0x02, 0x4a
	.zero		1
	.zero		1


	//----- nvinfo : EIATTR_EXIT_INSTR_OFFSETS
	.align		4
        /*005c*/ 	.byte	0x04, 0x1c
        /*005e*/ 	.short	(.L_71 - .L_70)


	//   ....[0]....
.L_70:
        /*0060*/ 	.word	0x00001b70


	//   ....[1]....
        /*0064*/ 	.word	0x00001f40


	//   ....[2]....
        /*0068*/ 	.word	0x00002160


	//   ....[3]....
        /*006c*/ 	.word	0x000022e0


	//   ....[4]....
        /*0070*/ 	.word	0x000023a0


	//----- nvinfo : EIATTR_CRS_STACK_SIZE
	.align		4
.L_71:
        /*0074*/ 	.byte	0x04, 0x1e
        /*0076*/ 	.short	(.L_73 - .L_72)
.L_72:
        /*0078*/ 	.word	0x00000000


	//----- nvinfo : EIATTR_CBANK_PARAM_SIZE
	.align		4
.L_73:
        /*007c*/ 	.byte	0x03, 0x19
        /*007e*/ 	.short	0x0014


	//----- nvinfo : EIATTR_PARAM_CBANK
	.align		4
        /*0080*/ 	.byte	0x04, 0x0a
        /*0082*/ 	.short	(.L_75 - .L_74)
	.align		4
.L_74:
        /*0084*/ 	.word	index@(.nv.constant0._Z5POTF2Pdiii)
        /*0088*/ 	.short	0x0380
        /*008a*/ 	.short	0x0014


	//----- nvinfo : EIATTR_SW_WAR
	.align		4
.L_75:
        /*008c*/ 	.byte	0x04, 0x36
        /*008e*/ 	.short	(.L_77 - .L_76)
.L_76:
        /*0090*/ 	.word	0x00000008
.L_77:


//--------------------- .nv.callgraph             --------------------------
	.section	.nv.callgraph,"",@"SHT_CUDA_CALLGRAPH"
	.align	4
	.sectionentsize	8
	.align		4
        /*0000*/ 	.word	0x00000000
	.align		4
        /*0004*/ 	.word	0xffffffff
	.align		4
        /*0008*/ 	.word	0x00000000
	.align		4
        /*000c*/ 	.word	0xfffffffe
	.align		4
        /*0010*/ 	.word	0x00000000
	.align		4
        /*0014*/ 	.word	0xfffffffd
	.align		4
        /*0018*/ 	.word	0x00000000
	.align		4
        /*001c*/ 	.word	0xfffffffc


//--------------------- .text._Z4RKSYPdiii        --------------------------
	.section	.text._Z4RKSYPdiii,"ax",@progbits
	.align	128
        .global         _Z4RKSYPdiii
        .type           _Z4RKSYPdiii,@function
        .size           _Z4RKSYPdiii,(.L_x_73 - _Z4RKSYPdiii)
        .other          _Z4RKSYPdiii,@"STO_CUDA_ENTRY STV_DEFAULT"
_Z4RKSYPdiii:
.text._Z4RKSYPdiii:
[----:B------:R-:W-:Y:S01]  /*0000*/  LDC R1, c[0x0][0x37c] ;  /* 0x0000df00ff017b82 */ /* 0x000fe20000000800 */
[----:B------:R-:W0:Y:S07]  /*0010*/  S2R R5, SR_TID.Y ;  /* 0x0000000000057919 */ /* 0x000e2e0000002200 */
[----:B------:R-:W1:Y:S01]  /*0020*/  LDC R2, c[0x0][0x360] ;  /* 0x0000d800ff027b82 */ /* 0x000e620000000800 */
[----:B------:R-:W1:Y:S07]  /*0030*/  S2R R3, SR_TID.X ;  /* 0x0000000000037919 */ /* 0x000e6e0000002100 */
[----:B------:R-:W0:Y:S08]  /*0040*/  S2UR UR5, SR_CTAID.Y ;  /* 0x00000000000579c3 */ /* 0x000e300000002600 */
[----:B------:R-:W0:Y:S08]  /*0050*/  LDC R0, c[0x0][0x364] ;  /* 0x0000d900ff007b82 */ /* 0x000e300000000800 */
[----:B------:R-:W2:Y:S08]  /*0060*/  LDC R4, c[0x0][0x390] ;  /* 0x0000e400ff047b82 */ /* 0x000eb00000000800 */
[----:B------:R-:W2:Y:S08]  /*0070*/  LDC.64 R6, c[0x0][0x388] ;  /* 0x0000e200ff067b82 */ /* 0x000eb00000000a00 */
[----:B------:R-:W1:Y:S01]  /*0080*/  S2UR UR4, SR_CTAID.X ;  /* 0x00000000000479c3 */ /* 0x000e620000002500 */
[----:B0-----:R-:W-:Y:S01]  /*0090*/  IMAD R5, R0, UR5, R5 ;  /* 0x0000000500057c24 */ /* 0x001fe2000f8e0205 */
[----:B--2---:R-:W-:-:S04]  /*00a0*/  IADD3 R0, PT, PT, R7, -R6, -R4 ;  /* 0x8000000607007210 */ /* 0x004fc80007ffe804 */
[----:B------:R-:W-:Y:S01]  /*00b0*/  ISETP.GE.AND P0, PT, R5, R0, PT ;  /* 0x000000000500720c */ /* 0x000fe20003f06270 */
[----:B-1----:R-:W-:-:S12]  /*00c0*/  IMAD R3, R2, UR4, R3 ;  /* 0x0000000402037c24 */ /* 0x002fd8000f8e0203 */
[----:B------:R-:W-:Y:S05]  /*00d0*/  @P0 EXIT ;  /* 0x000000000000094d */ /* 0x000fea0003800000 */
[----:B------:R-:W-:-:S13]  /*00e0*/  ISETP.GE.AND P0, PT, R4, 0x1, PT ;  /* 0x000000010400780c */ /* 0x000fda0003f06270 */
[----:B------:R-:W-:Y:S05]  /*00f0*/  @!P0 EXIT ;  /* 0x000000000000894d */ /* 0x000fea0003800000 */
[----:B------:R-:W0:Y:S01]  /*0100*/  LDC.64 R10, c[0x0][0x380] ;  /* 0x0000e000ff0a7b82 */ /* 0x000e220000000a00 */
[----:B------:R-:W-:Y:S01]  /*0110*/  IMAD R7, R6, R7, RZ ;  /* 0x0000000706077224 */ /* 0x000fe200078e02ff */
[----:B------:R-:W1:Y:S04]  /*0120*/  LDCU.64 UR6, c[0x0][0x358] ;  /* 0x00006b00ff0677ac */ /* 0x000e680008000a00 */
[----:B------:R-:W-:Y:S02]  /*0130*/  IADD3 R2, P1, PT, R7, R6, RZ ;  /* 0x0000000607027210 */ /* 0x000fe40007f3e0ff */
[----:B------:R-:W-:-:S04]  /*0140*/  SHF.R.S32.HI R7, RZ, 0x1f, R7 ;  /* 0x0000001fff077819 */ /* 0x000fc80000011407 */
[----:B------:R-:W-:Y:S02]  /*0150*/  LEA.HI.X.SX32 R7, R6, R7, 0x1, P1 ;  /* 0x0000000706077211 */ /* 0x000fe400008f0eff */
[----:B0-----:R-:W-:-:S04]  /*0160*/  LEA R10, P0, R2, R10, 0x3 ;  /* 0x0000000a020a7211 */ /* 0x001fc800078018ff */
[----:B------:R-:W-:Y:S02]  /*0170*/  IADD3 R8, P1, PT, R10, 0x20, RZ ;  /* 0x000000200a087810 */ /* 0x000fe40007f3e0ff */
[----:B------:R-:W-:Y:S02]  /*0180*/  LEA.HI.X R11, R2, R11, R7, 0x3, P0 ;  /* 0x0000000b020b7211 */ /* 0x000fe400000f1c07 */
[----:B------:R-:W-:Y:S02]  /*0190*/  LOP3.LUT R2, R4, 0x7, RZ, 0xc0, !PT ;  /* 0x0000000704027812 */ /* 0x000fe400078ec0ff */
[----:B-1----:R-:W-:-:S07]  /*01a0*/  IADD3.X R9, PT, PT, RZ, R11, RZ, P1, !PT ;  /* 0x0000000bff097210 */ /* 0x002fce0000ffe4ff */
.L_x_7:
[----:B------:R-:W-:Y:S01]  /*01b0*/  ISETP.GE.AND P0, PT, R3, R0, PT ;  /* 0x000000000300720c */ /* 0x000fe20003f06270 */
[----:B------:R-:W-:-:S12]  /*01c0*/  BSSY.RECONVERGENT B0, `(.L_x_0) ;  /* 0x0000078000007945 */ /* 0x000fd80003800200 */
[----:B0-----:R-:W-:Y:S05]  /*01d0*/  @P0 BRA `(.L_x_1) ;  /* 0x0000000400d80947 */ /* 0x001fea0003800000 */
[----:B------:R-:W0:Y:S01]  /*01e0*/  LDCU UR4, c[0x0][0x390] ;  /* 0x00007200ff0477ac */ /* 0x000e220008000800 */
[----:B------:R-:W-:Y:S01]  /*01f0*/  MOV R7, R3 ;  /* 0x0000000300077202 */ /* 0x000fe20000000f00 */
[----:B------:R-:W1:Y:S01]  /*0200*/  LDCU UR5, c[0x0][0x38c] ;  /* 0x00007180ff0577ac */ /* 0x000e620008000800 */
[----:B0-----:R-:W-:-:S04]  /*0210*/  VIADD R4, R5, UR4 ;  /* 0x0000000405047c36 */ /* 0x001fc80008000000 */
[----:B-1----:R-:W-:-:S07]  /*0220*/  IMAD R4, R4, UR5, RZ ;  /* 0x0000000504047c24 */ /* 0x002fce000f8e02ff */
.L_x_6:
[----:B0-----:R-:W0:Y:S01]  /*0230*/  LDC R6, c[0x0][0x390] ;  /* 0x0000e400ff067b82 */ /* 0x001e220000000800 */
[----:B------:R-:W-:Y:S01]  /*0240*/  IMAD.MOV.U32 R24, RZ, RZ, RZ ;  /* 0x000000ffff187224 */ /* 0x000fe200078e00ff */
[----:B------:R-:W-:Y:S02]  /*0250*/  CS2R R18, SRZ ;  /* 0x0000000000127805 */ /* 0x000fe4000001ff00 */
[----:B0-----:R-:W-:Y:S02]  /*0260*/  ISETP.GE.U32.AND P0, PT, R6, 0x8, PT ;  /* 0x000000080600780c */ /* 0x001fe40003f06070 */
[----:B------:R-:W-:-:S11]  /*0270*/  IADD3 R25, PT, PT, R7, R6, RZ ;  /* 0x0000000607197210 */ /* 0x000fd60007ffe0ff */
[----:B------:R-:W-:Y:S05]  /*0280*/  @!P0 BRA `(.L_x_2) ;  /* 0x0000000000b48947 */ /* 0x000fea0003800000 */
[----:B------:R-:W-:Y:S01]  /*0290*/  LOP3.LUT R22, R6, 0x7ffffff8, RZ, 0xc0, !PT ;  /* 0x7ffffff806167812 */ /* 0x000fe200078ec0ff */
[----:B------:R-:W-:Y:S01]  /*02a0*/  IMAD.MOV.U32 R29, RZ, RZ, R4 ;  /* 0x000000ffff1d7224 */ /* 0x000fe200078e0004 */
[----:B------:R-:W-:Y:S02]  /*02b0*/  MOV R23, R25 ;  /* 0x0000001900177202 */ /* 0x000fe40000000f00 */
[----:B------:R-:W-:Y:S01]  /*02c0*/  CS2R R18, SRZ ;  /* 0x0000000000127805 */ /* 0x000fe2000001ff00 */
[----:B------:R-:W-:-:S07]  /*02d0*/  IMAD.MOV R28, RZ, RZ, -R22 ;  /* 0x000000ffff1c7224 */ /* 0x000fce00078e0a16 */
.L_x_3:
[----:B------:R-:W-:Y:S01]  /*02e0*/  IMAD.WIDE R26, R23, 0x8, R10 ;  /* 0x00000008171a7825 */ /* 0x000fe200078e020a */
[----:B------:R-:W0:Y:S03]  /*02f0*/  LDC R24, c[0x0][0x38c] ;  /* 0x0000e300ff187b82 */ /* 0x000e260000000800 */
[----:B------:R-:W-:Y:S01]  /*0300*/  IMAD.WIDE R12, R29, 0x8, R8 ;  /* 0x000000081d0c7825 */ /* 0x000fe200078e0208 */
[----:B------:R0:W2:Y:S04]  /*0310*/  LDG.E.64 R14, desc[UR6][R26.64] ;  /* 0x000000061a0e7981 */ /* 0x0000a8000c1e1b00 */
[----:B------:R-:W2:Y:S01]  /*0320*/  LDG.E.64 R16, desc[UR6][R12.64+-0x20] ;  /* 0xffffe0060c107981 */ /* 0x000ea2000c1e1b00 */
[----:B0-----:R-:W-:Y:S01]  /*0330*/  IMAD.WIDE R26, R24, 0x8, R26 ;  /* 0x00000008181a7825 */ /* 0x001fe200078e021a */
[----:B--2---:R-:W-:-:S02]  /*0340*/  DFMA R18, R16, R14, R18 ;  /* 0x0000000e1012722b */ /* 0x004fc40000000012 */
[----:B------:R-:W2:Y:S04]  /*0350*/  LDG.E.64 R14, desc[UR6][R12.64+-0x18] ;  /* 0xffffe8060c0e7981 */ /* 0x000ea8000c1e1b00 */
[----:B------:R-:W2:Y:S01]  /*0360*/  LDG.E.64 R16, desc[UR6][R26.64] ;  /* 0x000000061a107981 */ /* 0x000ea2000c1e1b00 */
[C---:B------:R-:W-:Y:S01]  /*0370*/  IMAD.WIDE R20, R24.reuse, 0x8, R26 ;  /* 0x0000000818147825 */ /* 0x040fe200078e021a */
[----:B--2---:R-:W-:Y:S02]  /*0380*/  DFMA R16, R14, R16, R18 ;  /* 0x000000100e10722b */ /* 0x004fe40000000012 */
[----:B------:R-:W2:Y:S04]  /*0390*/  LDG.E.64 R14, desc[UR6][R12.64+-0x10] ;  /* 0xfffff0060c0e7981 */ /* 0x000ea8000c1e1b00 */
[----:B------:R0:W2:Y:S02]  /*03a0*/  LDG.E.64 R18, desc[UR6][R20.64] ;  /* 0x0000000614127981 */ /* 0x0000a4000c1e1b00 */
[C---:B0-----:R-:W-:Y:S01]  /*03b0*/  IMAD.WIDE R20, R24.reuse, 0x8, R20 ;  /* 0x0000000818147825 */ /* 0x041fe200078e0214 */
[----:B--2---:R-:W-:Y:S01]  /*03c0*/  DFMA R18, R14, R18, R16 ;  /* 0x000000120e12722b */ /* 0x004fe20000000010 */
[----:B------:R-:W2:Y:S04]  /*03d0*/  LDG.E.64 R14, desc[UR6][R12.64+-0x8] ;  /* 0xfffff8060c0e7981 */ /* 0x000ea8000c1e1b00 */
[----:B------:R-:W2:Y:S01]  /*03e0*/  LDG.E.64 R16, desc[UR6][R20.64] ;  /* 0x0000000614107981 */ /* 0x000ea2000c1e1b00 */
[----:B------:R-:W-:-:S02]  /*03f0*/  IMAD.WIDE R26, R24, 0x8, R20 ;  /* 0x00000008181a7825 */ /* 0x000fc400078e0214 */
[----:B--2---:R-:W-:Y:S01]  /*0400*/  DFMA R16, R14, R16, R18 ;  /* 0x000000100e10722b */ /* 0x004fe20000000012 */
[----:B------:R-:W2:Y:S04]  /*0410*/  LDG.E.64 R14, desc[UR6][R12.64] ;  /* 0x000000060c0e7981 */ /* 0x000ea8000c1e1b00 */
[----:B------:R0:W2:Y:S02]  /*0420*/  LDG.E.64 R18, desc[UR6][R26.64] ;  /* 0x000000061a127981 */ /* 0x0000a4000c1e1b00 */
[C---:B0-----:R-:W-:Y:S01]  /*0430*/  IMAD.WIDE R26, R24.reuse, 0x8, R26 ;  /* 0x00000008181a7825 */ /* 0x041fe200078e021a */
[----:B--2---:R-:W-:Y:S02]  /*0440*/  DFMA R18, R14, R18, R16 ;  /* 0x000000120e12722b */ /* 0x004fe40000000010 */
[----:B------:R-:W2:Y:S04]  /*0450*/  LDG.E.64 R16, desc[UR6][R12.64+0x8] ;  /* 0x000008060c107981 */ /* 0x000ea8000c1e1b00 */
[----:B------:R-:W2:Y:S02]  /*0460*/  LDG.E.64 R14, desc[UR6][R26.64] ;  /* 0x000000061a0e7981 */ /* 0x000ea4000c1e1b00 */
[----:B--2---:R-:W-:Y:S01]  /*0470*/  DFMA R14, R16, R14, R18 ;  /* 0x0000000e100e722b */ /* 0x004fe20000000012 */
[----:B------:R-:W-:Y:S01]  /*0480*/  IMAD.WIDE R16, R24, 0x8, R26 ;  /* 0x0000000818107825 */ /* 0x000fe200078e021a */
[----:B------:R-:W2:Y:S04]  /*0490*/  LDG.E.64 R18, desc[UR6][R12.64+0x10] ;  /* 0x000010060c127981 */ /* 0x000ea8000c1e1b00 */
[----:B------:R-:W2:Y:S01]  /*04a0*/  LDG.E.64 R20, desc[UR6][R16.64] ;  /* 0x0000000610147981 */ /* 0x000ea2000c1e1b00 */
[----:B------:R-:W-:-:S04]  /*04b0*/  IADD3 R28, PT, PT, R28, 0x8, RZ ;  /* 0x000000081c1c7810 */ /* 0x000fc80007ffe0ff */
[----:B------:R-:W-:Y:S01]  /*04c0*/  ISETP.NE.AND P0, PT, R28, RZ, PT ;  /* 0x000000ff1c00720c */ /* 0x000fe20003f05270 */
[----:B--2---:R-:W-:Y:S01]  /*04d0*/  DFMA R18, R18, R20, R14 ;  /* 0x000000141212722b */ /* 0x004fe2000000000e */
[C---:B------:R-:W-:Y:S01]  /*04e0*/  IMAD.WIDE R14, R24.reuse, 0x8, R16 ;  /* 0x00000008180e7825 */ /* 0x040fe200078e0210 */
[----:B------:R-:W2:Y:S05]  /*04f0*/  LDG.E.64 R20, desc[UR6][R12.64+0x18] ;  /* 0x000018060c147981 */ /* 0x000eaa000c1e1b00 */
[----:B------:R-:W2:Y:S01]  /*0500*/  LDG.E.64 R14, desc[UR6][R14.64] ;  /* 0x000000060e0e7981 */ /* 0x000ea2000c1e1b00 */
[----:B------:R-:W-:Y:S01]  /*0510*/  LEA R23, R24, R23, 0x3 ;  /* 0x0000001718177211 */ /* 0x000fe200078e18ff */
[----:B------:R-:W-:Y:S01]  /*0520*/  VIADD R29, R29, 0x8 ;  /* 0x000000081d1d7836 */ /* 0x000fe20000000000 */
[----:B--2---:R-:W-:-:S02]  /*0530*/  DFMA R18, R20, R14, R18 ;  /* 0x0000000e1412722b */ /* 0x004fc40000000012 */
[----:B------:R-:W-:Y:S09]  /*0540*/  @P0 BRA `(.L_x_3) ;  /* 0xfffffffc00640947 */ /* 0x000ff2000383ffff */
[----:B------:R-:W-:-:S07]  /*0550*/  MOV R24, R22 ;  /* 0x0000001600187202 */ /* 0x000fce0000000f00 */
.L_x_2:
[----:B------:R-:W-:-:S13]  /*0560*/  ISETP.NE.AND P0, PT, R2, RZ, PT ;  /* 0x000000ff0200720c */ /* 0x000fda0003f05270 */
[----:B------:R-:W-:Y:S05]  /*0570*/  @!P0 BRA `(.L_x_4) ;  /* 0x0000000000c88947 */ /* 0x000fea0003800000 */
[----:B------:R-:W-:-:S04]  /*0580*/  IADD3 R12, PT, PT, R2, -0x1, RZ ;  /* 0xffffffff020c7810 */ /* 0x000fc80007ffe0ff */
[----:B------:R-:W-:-:S13]  /*0590*/  ISETP.GE.U32.AND P0, PT, R12, 0x3, PT ;  /* 0x000000030c00780c */ /* 0x000fda0003f06070 */
[----:B------:R-:W-:Y:S05]  /*05a0*/  @!P0 BRA `(.L_x_5) ;  /* 0x0000000000548947 */ /* 0x000fea0003800000 */
[----:B------:R-:W0:Y:S01]  /*05b0*/  LDC R29, c[0x0][0x38c] ;  /* 0x0000e300ff1d7b82 */ /* 0x000e220000000800 */
[----:B------:R-:W-:-:S04]  /*05c0*/  IMAD.IADD R27, R4, 0x1, R24 ;  /* 0x00000001041b7824 */ /* 0x000fc800078e0218 */
[----:B------:R-:W-:-:S05]  /*05d0*/  IMAD.WIDE R26, R27, 0x8, R10 ;  /* 0x000000081b1a7825 */ /* 0x000fca00078e020a */
[----:B------:R-:W2:Y:S04]  /*05e0*/  LDG.E.64 R22, desc[UR6][R26.64] ;  /* 0x000000061a167981 */ /* 0x000ea8000c1e1b00 */
[----:B------:R-:W3:Y:S01]  /*05f0*/  LDG.E.64 R14, desc[UR6][R26.64+0x8] ;  /* 0x000008061a0e7981 */ /* 0x000ee2000c1e1b00 */
[----:B0-----:R-:W-:-:S04]  /*0600*/  IMAD R13, R24, R29, R25 ;  /* 0x0000001d180d7224 */ /* 0x001fc800078e0219 */
[----:B------:R-:W-:-:S05]  /*0610*/  IMAD.WIDE R12, R13, 0x8, R10 ;  /* 0x000000080d0c7825 */ /* 0x000fca00078e020a */
[----:B------:R0:W2:Y:S02]  /*0620*/  LDG.E.64 R20, desc[UR6][R12.64] ;  /* 0x000000060c147981 */ /* 0x0000a4000c1e1b00 */
[----:B0-----:R-:W-:-:S05]  /*0630*/  IMAD.WIDE R12, R29, 0x8, R12 ;  /* 0x000000081d0c7825 */ /* 0x001fca00078e020c */
[----:B------:R-:W3:Y:S01]  /*0640*/  LDG.E.64 R16, desc[UR6][R12.64] ;  /* 0x000000060c107981 */ /* 0x000ee2000c1e1b00 */
[----:B--2---:R-:W-:Y:S01]  /*0650*/  DFMA R20, R22, R20, R18 ;  /* 0x000000141614722b */ /* 0x004fe20000000012 */
[C---:B------:R-:W-:Y:S02]  /*0660*/  IMAD.WIDE R22, R29.reuse, 0x8, R12 ;  /* 0x000000081d167825 */ /* 0x040fe400078e020c */
[----:B------:R-:W2:Y:S02]  /*0670*/  LDG.E.64 R18, desc[UR6][R26.64+0x18] ;  /* 0x000018061a127981 */ /* 0x000ea4000c1e1b00 */
[----:B------:R-:W-:-:S06]  /*0680*/  IMAD.WIDE R28, R29, 0x8, R22 ;  /* 0x000000081d1c7825 */ /* 0x000fcc00078e0216 */
[----:B------:R-:W2:Y:S01]  /*0690*/  LDG.E.64 R28, desc[UR6][R28.64] ;  /* 0x000000061c1c7981 */ /* 0x000ea2000c1e1b00 */
[----:B---3--:R-:W-:-:S03]  /*06a0*/  DFMA R20, R14, R16, R20 ;  /* 0x000000100e14722b */ /* 0x008fc60000000014 */
[----:B------:R-:W3:Y:S04]  /*06b0*/  LDG.E.64 R16, desc[UR6][R26.64+0x10] ;  /* 0x000010061a107981 */ /* 0x000ee8000c1e1b00 */
[----:B------:R-:W3:Y:S01]  /*06c0*/  LDG.E.64 R14, desc[UR6][R22.64] ;  /* 0x00000006160e7981 */ /* 0x000ee2000c1e1b00 */
[----:B------:R-:W-:Y:S01]  /*06d0*/  IADD3 R24, PT, PT, R24, 0x4, RZ ;  /* 0x0000000418187810 */ /* 0x000fe20007ffe0ff */
[----:B---3--:R-:W-:-:S08]  /*06e0*/  DFMA R14, R16, R14, R20 ;  /* 0x0000000e100e722b */ /* 0x008fd00000000014 */
[----:B--2---:R-:W-:-:S11]  /*06f0*/  DFMA R18, R18, R28, R14 ;  /* 0x0000001c1212722b */ /* 0x004fd6000000000e */
.L_x_5:
[----:B------:R-:W-:-:S13]  /*0700*/  LOP3.LUT P0, R12, R6, 0x3, RZ, 0xc0, !PT ;  /* 0x00000003060c7812 */ /* 0x000fda000780c0ff */
[----:B------:R-:W-:Y:S05]  /*0710*/  @!P0 BRA `(.L_x_4) ;  /* 0x0000000000608947 */ /* 0x000fea0003800000 */
[----:B------:R-:W-:Y:S02]  /*0720*/  ISETP.NE.AND P0, PT, R12, 0x1, PT ;  /* 0x000000010c00780c */ /* 0x000fe40003f05270 */
[----:B------:R-:W-:-:S04]  /*0730*/  LOP3.LUT R6, R6, 0x1, RZ, 0xc0, !PT ;  /* 0x0000000106067812 */ /* 0x000fc800078ec0ff */
[----:B------:R-:W-:-:S07]  /*0740*/  ISETP.NE.U32.AND P1, PT, R6, 0x1, PT ;  /* 0x000000010600780c */ /* 0x000fce0003f25070 */
[----:B------:R-:W0:Y:S01]  /*0750*/  @P0 LDC R21, c[0x0][0x38c] ;  /* 0x0000e300ff150b82 */ /* 0x000e220000000800 */
[----:B------:R-:W-:-:S05]  /*0760*/  @P0 IADD3 R29, PT, PT, R4, R24, RZ ;  /* 0x00000018041d0210 */ /* 0x000fca0007ffe0ff */
[----:B------:R-:W-:Y:S02]  /*0770*/  @P0 IMAD.WIDE R28, R29, 0x8, R10 ;  /* 0x000000081d1c0825 */ /* 0x000fe400078e020a */
[----:B------:R-:W1:Y:S03]  /*0780*/  @!P1 LDC R23, c[0x0][0x38c] ;  /* 0x0000e300ff179b82 */ /* 0x000e660000000800 */
[----:B------:R-:W2:Y:S01]  /*0790*/  @P0 LDG.E.64 R14, desc[UR6][R28.64] ;  /* 0x000000061c0e0981 */ /* 0x000ea2000c1e1b00 */
[----:B0-----:R-:W-:-:S04]  /*07a0*/  @P0 IMAD R17, R24, R21, R25 ;  /* 0x0000001518110224 */ /* 0x001fc800078e0219 */
[----:B------:R-:W-:-:S04]  /*07b0*/  @P0 IMAD.WIDE R16, R17, 0x8, R10 ;  /* 0x0000000811100825 */ /* 0x000fc800078e020a */
[----:B------:R-:W-:Y:S01]  /*07c0*/  @P0 VIADD R24, R24, 0x2 ;  /* 0x0000000218180836 */ /* 0x000fe20000000000 */
[----:B------:R-:W2:Y:S01]  /*07d0*/  @P0 LDG.E.64 R12, desc[UR6][R16.64] ;  /* 0x00000006100c0981 */ /* 0x000ea2000c1e1b00 */
[----:B------:R-:W-:-:S03]  /*07e0*/  @P0 IMAD.WIDE R20, R21, 0x8, R16 ;  /* 0x0000000815140825 */ /* 0x000fc600078e0210 */
[----:B------:R-:W-:Y:S01]  /*07f0*/  @!P1 IADD3 R27, PT, PT, R4, R24, RZ ;  /* 0x00000018041b9210 */ /* 0x000fe20007ffe0ff */
[----:B-1----:R-:W-:Y:S02]  /*0800*/  @!P1 IMAD R23, R24, R23, R25 ;  /* 0x0000001718179224 */ /* 0x002fe400078e0219 */
[----:B------:R-:W3:Y:S02]  /*0810*/  @P0 LDG.E.64 R20, desc[UR6][R20.64] ;  /* 0x0000000614140981 */ /* 0x000ee4000c1e1b00 */
[--C-:B------:R-:W-:Y:S02]  /*0820*/  @!P1 IMAD.WIDE R26, R27, 0x8, R10.reuse ;  /* 0x000000081b1a9825 */ /* 0x100fe400078e020a */
[----:B------:R-:W3:Y:S02]  /*0830*/  @P0 LDG.E.64 R16, desc[UR6][R28.64+0x8] ;  /* 0x000008061c100981 */ /* 0x000ee4000c1e1b00 */
[----:B------:R-:W-:Y:S02]  /*0840*/  @!P1 IMAD.WIDE R22, R23, 0x8, R10 ;  /* 0x0000000817169825 */ /* 0x000fe400078e020a */
[----:B------:R-:W4:Y:S04]  /*0850*/  @!P1 LDG.E.64 R26, desc[UR6][R26.64] ;  /* 0x000000061a1a9981 */ /* 0x000f28000c1e1b00 */
[----:B------:R-:W4:Y:S01]  /*0860*/  @!P1 LDG.E.64 R22, desc[UR6][R22.64] ;  /* 0x0000000616169981 */ /* 0x000f22000c1e1b00 */
[----:B--2---:R-:W-:-:S08]  /*0870*/  @P0 DFMA R12, R14, R12, R18 ;  /* 0x0000000c0e0c022b */ /* 0x004fd00000000012 */
[----:B---3--:R-:W-:-:S08]  /*0880*/  @P0 DFMA R18, R16, R20, R12 ;  /* 0x000000141012022b */ /* 0x008fd0000000000c */
[----:B----4-:R-:W-:-:S11]  /*0890*/  @!P1 DFMA R18, R26, R22, R18 ;  /* 0x000000161a12922b */ /* 0x010fd60000000012 */
.L_x_4:
[----:B------:R-:W-:-:S05]  /*08a0*/  IADD3 R13, PT, PT, R4, R25, RZ ;  /* 0x00000019040d7210 */ /* 0x000fca0007ffe0ff */
[----:B------:R-:W-:-:S05]  /*08b0*/  IMAD.WIDE R12, R13, 0x8, R10 ;  /* 0x000000080d0c7825 */ /* 0x000fca00078e020a */
[----:B------:R-:W2:Y:S01]  /*08c0*/  LDG.E.64 R14, desc[UR6][R12.64] ;  /* 0x000000060c0e7981 */ /* 0x000ea2000c1e1b00 */
[----:B------:R-:W0:Y:S01]  /*08d0*/  LDCU UR4, c[0x0][0x360] ;  /* 0x00006c00ff0477ac */ /* 0x000e220008000800 */
[----:B------:R-:W0:Y:S02]  /*08e0*/  LDC R6, c[0x0][0x370] ;  /* 0x0000dc00ff067b82 */ /* 0x000e240000000800 */
[----:B0-----:R-:W-:-:S05]  /*08f0*/  IMAD R7, R6, UR4, R7 ;  /* 0x0000000406077c24 */ /* 0x001fca000f8e0207 */
[----:B------:R-:W-:Y:S01]  /*0900*/  ISETP.GE.AND P0, PT, R7, R0, PT ;  /* 0x000000000700720c */ /* 0x000fe20003f06270 */
[----:B--2---:R-:W-:-:S07]  /*0910*/  DADD R14, R14, -R18 ;  /* 0x000000000e0e7229 */ /* 0x004fce0000000812 */
[----:B------:R0:W-:Y:S05]  /*0920*/  STG.E.64 desc[UR6][R12.64], R14 ;  /* 0x0000000e0c007986 */ /* 0x0001ea000c101b06 */
[----:B------:R-:W-:Y:S05]  /*0930*/  @!P0 BRA `(.L_x_6) ;  /* 0xfffffff8003c8947 */ /* 0x000fea000383ffff */
.L_x_1:
[----:B------:R-:W-:Y:S05]  /*0940*/  BSYNC.RECONVERGENT B0 ;  /* 0x0000000000007941 */ /* 0x000fea0003800200 */
.L_x_0:
[----:B------:R-:W1:Y:S01]  /*0950*/  LDCU UR4, c[0x0][0x364] ;  /* 0x00006c80ff0477ac */ /* 0x000e620008000800 */
[----:B------:R-:W1:Y:S02]  /*0960*/  LDC R4, c[0x0][0x374] ;  /* 0x0000dd00ff047b82 */ /* 0x000e640000000800 */
[----:B-1----:R-:W-:-:S05]  /*0970*/  IMAD R5, R4, UR4, R5 ;  /* 0x0000000404057c24 */ /* 0x002fca000f8e0205 */
[----:B------:R-:W-:-:S13]  /*0980*/  ISETP.GE.AND P0, PT, R5, R0, PT ;  /* 0x000000000500720c */ /* 0x000fda0003f06270 */
[----:B------:R-:W-:Y:S05]  /*0990*/  @!P0 BRA `(.L_x_7) ;  /* 0xfffffff800048947 */ /* 0x000fea000383ffff */
[----:B------:R-:W-:Y:S05]  /*09a0*/  EXIT ;  /* 0x000000000000794d */ /* 0x000fea0003800000 */
.L_x_8:
[----:B------:R-:W-:-:S00]  /*09b0*/  BRA `(.L_x_8) ;  /* 0xfffffffc00fc7947 */ /* 0x000fc0000383ffff */
[----:B------:R-:W-:-:S00]  /*09c0*/  NOP ;  /* 0x0000000000007918 */ /* 0x000fc00000000000 */
        /* <DEDUP_REMOVED lines=11> */
.L_x_73:


//--------------------- .text._Z4TRSMPdiii        --------------------------
	.section	.text._Z4TRSMPdiii,"ax",@progbits
	.align	128
        .global         _Z4TRSMPdiii
        .type           _Z4TRSMPdiii,@function
        .size           _Z4TRSMPdiii,(.L_x_70 - _Z4TRSMPdiii)
        .other          _Z4TRSMPdiii,@"STO_CUDA_ENTRY STV_DEFAULT"
_Z4TRSMPdiii:
.text._Z4TRSMPdiii:
[----:B------:R-:W-:Y:S08]  /*0000*/  LDC R1, c[0x0][0x37c] ;  /* 0x0000df00ff017b82 */ /* 0x000ff00000000800 */
[----:B------:R-:W0:Y:S01]  /*0010*/  LDC.64 R4, c[0x0][0x388] ;  /* 0x0000e200ff047b82 */ /* 0x000e220000000a00 */
[----:B------:R-:W1:Y:S01]  /*0020*/  S2R R0, SR_TID.X ;  /* 0x0000000000007919 */ /* 0x000e620000002100 */
[----:B------:R-:W2:Y:S06]  /*0030*/  LDCU.64 UR6, c[0x0][0x358] ;  /* 0x00006b00ff0677ac */ /* 0x000eac0008000a00 */
[----:B------:R-:W3:Y:S08]  /*0040*/  LDC R3, c[0x0][0x390] ;  /* 0x0000e400ff037b82 */ /* 0x000ef00000000800 */
[----:B------:R-:W4:Y:S08]  /*0050*/  LDC.64 R20, c[0x0][0x380] ;  /* 0x0000e000ff147b82 */ /* 0x000f300000000a00 */
[----:B------:R-:W1:Y:S01]  /*0060*/  S2UR UR4, SR_CTAID.X ;  /* 0x00000000000479c3 */ /* 0x000e620000002500 */
[----:B0-----:R-:W-:Y:S01]  /*0070*/  IMAD R9, R5, R4, RZ ;  /* 0x0000000405097224 */ /* 0x001fe200078e02ff */
[----:B------:R-:W-:-:S04]  /*0080*/  SHF.R.S32.HI R2, RZ, 0x1f, R4 ;  /* 0x0000001fff027819 */ /* 0x000fc80000011404 */
[C---:B------:R-:W-:Y:S02]  /*0090*/  IADD3 R6, P0, PT, R9.reuse, R4, RZ ;  /* 0x0000000409067210 */ /* 0x040fe40007f1e0ff */
[----:B------:R-:W1:Y:S02]  /*00a0*/  LDC R7, c[0x0][0x360] ;  /* 0x0000d800ff077b82 */ /* 0x000e640000000800 */
[----:B------:R-:W-:Y:S02]  /*00b0*/  LEA.HI.X.SX32 R2, R9, R2, 0x1, P0 ;  /* 0x0000000209027211 */ /* 0x000fe400000f0eff */
[----:B---3--:R-:W-:Y:S02]  /*00c0*/  ISETP.GE.AND P0, PT, R3, 0x1, PT ;  /* 0x000000010300780c */ /* 0x008fe40003f06270 */
[----:B----4-:R-:W-:-:S04]  /*00d0*/  LEA R20, P1, R6, R20, 0x3 ;  /* 0x0000001406147211 */ /* 0x010fc800078218ff */
[----:B------:R-:W-:Y:S01]  /*00e0*/  LEA.HI.X R21, R6, R21, R2, 0x3, P1 ;  /* 0x0000001506157211 */ /* 0x000fe200008f1c02 */
[----:B-1----:R-:W-:-:S06]  /*00f0*/  IMAD R2, R7, UR4, R0 ;  /* 0x0000000407027c24 */ /* 0x002fcc000f8e0200 */
[----:B--2---:R-:W-:Y:S05]  /*0100*/  @!P0 BRA `(.L_x_9) ;  /* 0x0000000c006c8947 */ /* 0x004fea0003800000 */
[C---:B------:R-:W-:Y:S01]  /*0110*/  VIADD R6, R3.reuse, 0xffffffff ;  /* 0xffffffff03067836 */ /* 0x040fe20000000000 */
[----:B------:R-:W-:-:S04]  /*0120*/  LOP3.LUT R14, R3, 0xf, RZ, 0xc0, !PT ;  /* 0x0000000f030e7812 */ /* 0x000fc800078ec0ff */
[----:B------:R-:W-:Y:S01]  /*0130*/  ISETP.GE.U32.AND P1, PT, R6, 0xf, PT ;  /* 0x0000000f0600780c */ /* 0x000fe20003f26070 */
[----:B------:R-:W-:Y:S01]  /*0140*/  IMAD.MOV.U32 R6, RZ, RZ, RZ ;  /* 0x000000ffff067224 */ /* 0x000fe200078e00ff */
[----:B------:R-:W-:-:S11]  /*0150*/  ISETP.NE.AND P2, PT, R14, RZ, PT ;  /* 0x000000ff0e00720c */ /* 0x000fd60003f45270 */
[----:B------:R-:W-:Y:S05]  /*0160*/  @!P1 BRA `(.L_x_10) ;  /* 0x0000000400a49947 */ /* 0x000fea0003800000 */
[----:B------:R-:W0:Y:S01]  /*0170*/  S2UR UR5, SR_CgaCtaId ;  /* 0x00000000000579c3 */ /* 0x000e220000008800 */
[----:B------:R-:W-:Y:S01]  /*0180*/  UMOV UR4, 0x400 ;  /* 0x0000040000047882 */ /* 0x000fe20000000000 */
[----:B------:R-:W-:Y:S01]  /*0190*/  LOP3.LUT R6, R3, 0x7ffffff0, RZ, 0xc0, !PT ;  /* 0x7ffffff003067812 */ /* 0x000fe200078ec0ff */
[----:B0-----:R-:W-:-:S03]  /*01a0*/  ULEA UR5, UR5, UR4, 0x18 ;  /* 0x0000000405057291 */ /* 0x001fc6000f8ec0ff */
[----:B------:R-:W-:-:S09]  /*01b0*/  UMOV UR4, URZ ;  /* 0x000000ff00047c82 */ /* 0x000fd20008000000 */
.L_x_11:
[----:B-1----:R-:W-:-:S04]  /*01c0*/  IMAD R10, R5, UR4, R0 ;  /* 0x00000004050a7c24 */ /* 0x002fc8000f8e0200 */
[----:B------:R-:W-:-:S06]  /*01d0*/  IMAD.WIDE.U32 R8, R10, 0x8, R20 ;  /* 0x000000080a087825 */ /* 0x000fcc00078e0014 */
[----:B------:R-:W2:Y:S01]  /*01e0*/  LDG.E.64 R8, desc[UR6][R8.64] ;  /* 0x0000000608087981 */ /* 0x000ea2000c1e1b00 */
[----:B------:R-:W-:Y:S01]  /*01f0*/  IMAD R11, R3, UR4, R0 ;  /* 0x00000004030b7c24 */ /* 0x000fe2000f8e0200 */
[----:B------:R-:W-:-:S04]  /*0200*/  IADD3 R12, PT, PT, R10, R5, RZ ;  /* 0x000000050a0c7210 */ /* 0x000fc80007ffe0ff */
[----:B------:R-:W-:Y:S01]  /*0210*/  LEA R15, R11, UR5, 0x3 ;  /* 0x000000050b0f7c11 */ /* 0x000fe2000f8e18ff */
[----:B------:R-:W-:-:S04]  /*0220*/  IMAD.WIDE.U32 R10, R12, 0x8, R20 ;  /* 0x000000080c0a7825 */ /* 0x000fc800078e0014 */
[----:B--2---:R0:W-:Y:S01]  /*0230*/  STS.64 [R15], R8 ;  /* 0x000000080f007388 */ /* 0x0041e20000000a00 */
[----:B------:R-:W-:Y:S06]  /*0240*/  BAR.SYNC.DEFER_BLOCKING 0x0 ;  /* 0x0000000000007b1d */ /* 0x000fec0000010000 */
[----:B------:R-:W2:Y:S01]  /*0250*/  LDG.E.64 R10, desc[UR6][R10.64] ;  /* 0x000000060a0a7981 */ /* 0x000ea2000c1e1b00 */
[----:B------:R-:W-:Y:S02]  /*0260*/  IMAD R16, R3, 0x8, R15 ;  /* 0x0000000803107824 */ /* 0x000fe400078e020f */
[----:B------:R-:W-:-:S04]  /*0270*/  IMAD.IADD R17, R12, 0x1, R5 ;  /* 0x000000010c117824 */ /* 0x000fc800078e0205 */
[C---:B------:R-:W-:Y:S01]  /*0280*/  IMAD.WIDE.U32 R12, R17.reuse, 0x8, R20 ;  /* 0x00000008110c7825 */ /* 0x040fe200078e0014 */
[----:B--2---:R1:W-:Y:S01]  /*0290*/  STS.64 [R16], R10 ;  /* 0x0000000a10007388 */ /* 0x0043e20000000a00 */
[----:B------:R-:W-:Y:S06]  /*02a0*/  BAR.SYNC.DEFER_BLOCKING 0x0 ;  /* 0x0000000000007b1d */ /* 0x000fec0000010000 */
[----:B------:R-:W2:Y:S01]  /*02b0*/  LDG.E.64 R12, desc[UR6][R12.64] ;  /* 0x000000060c0c7981 */ /* 0x000ea2000c1e1b00 */
[----:B------:R-:W-:Y:S01]  /*02c0*/  IADD3 R18, PT, PT, R17, R5, RZ ;  /* 0x0000000511127210 */ /* 0x000fe20007ffe0ff */
[----:B------:R-:W-:-:S04]  /*02d0*/  IMAD R17, R3, 0x8, R16 ;  /* 0x0000000803117824 */ /* 0x000fc800078e0210 */
[C---:B0-----:R-:W-:Y:S01]  /*02e0*/  IMAD.WIDE.U32 R8, R18.reuse, 0x8, R20 ;  /* 0x0000000812087825 */ /* 0x041fe200078e0014 */
[----:B--2---:R0:W-:Y:S01]  /*02f0*/  STS.64 [R17], R12 ;  /* 0x0000000c11007388 */ /* 0x0041e20000000a00 */
[----:B------:R-:W-:Y:S06]  /*0300*/  BAR.SYNC.DEFER_BLOCKING 0x0 ;  /* 0x0000000000007b1d */ /* 0x000fec0000010000 */
[----:B------:R-:W2:Y:S01]  /*0310*/  LDG.E.64 R8, desc[UR6][R8.64] ;  /* 0x0000000608087981 */ /* 0x000ea2000c1e1b00 */
[----:B------:R-:W-:Y:S01]  /*0320*/  LEA R15, R3, R17, 0x3 ;  /* 0x00000011030f7211 */ /* 0x000fe200078e18ff */
[----:B------:R-:W-:-:S04]  /*0330*/  IMAD.IADD R18, R18, 0x1, R5 ;  /* 0x0000000112127824 */ /* 0x000fc800078e0205 */
[C---:B-1----:R-:W-:Y:S01]  /*0340*/  IMAD.WIDE.U32 R10, R18.reuse, 0x8, R20 ;  /* 0x00000008120a7825 */ /* 0x042fe200078e0014 */
[----:B--2---:R1:W-:Y:S01]  /*0350*/  STS.64 [R15], R8 ;  /* 0x000000080f007388 */ /* 0x0043e20000000a00 */
[----:B------:R-:W-:Y:S06]  /*0360*/  BAR.SYNC.DEFER_BLOCKING 0x0 ;  /* 0x0000000000007b1d */ /* 0x000fec0000010000 */
[----:B------:R-:W2:Y:S01]  /*0370*/  LDG.E.64 R10, desc[UR6][R10.64] ;  /* 0x000000060a0a7981 */ /* 0x000ea2000c1e1b00 */
[----:B------:R-:W-:Y:S02]  /*0380*/  IMAD R16, R3, 0x8, R15 ;  /* 0x0000000803107824 */ /* 0x000fe400078e020f */
[----:B------:R-:W-:-:S04]  /*0390*/  IMAD.IADD R18, R18, 0x1, R5 ;  /* 0x0000000112127824 */ /* 0x000fc800078e0205 */
[C---:B0-----:R-:W-:Y:S01]  /*03a0*/  IMAD.WIDE.U32 R12, R18.reuse, 0x8, R20 ;  /* 0x00000008120c7825 */ /* 0x041fe200078e0014 */
[----:B--2---:R0:W-:Y:S01]  /*03b0*/  STS.64 [R16], R10 ;  /* 0x0000000a10007388 */ /* 0x0041e20000000a00 */
[----:B------:R-:W-:Y:S06]  /*03c0*/  BAR.SYNC.DEFER_BLOCKING 0x0 ;  /* 0x0000000000007b1d */ /* 0x000fec0000010000 */
[----:B------:R-:W2:Y:S01]  /*03d0*/  LDG.E.64 R12, desc[UR6][R12.64] ;  /* 0x000000060c0c7981 */ /* 0x000ea2000c1e1b00 */
[----:B------:R-:W-:Y:S01]  /*03e0*/  IMAD R17, R3, 0x8, R16 ;  /* 0x0000000803117824 */ /* 0x000fe200078e0210 */
[----:B------:R-:W-:-:S05]  /*03f0*/  IADD3 R18, PT, PT, R18, R5, RZ ;  /* 0x0000000512127210 */ /* 0x000fca0007ffe0ff */
[C---:B-1----:R-:W-:Y:S01]  /*0400*/  IMAD.WIDE.U32 R8, R18.reuse, 0x8, R20 ;  /* 0x0000000812087825 */ /* 0x042fe200078e0014 */
[----:B--2---:R1:W-:Y:S01]  /*0410*/  STS.64 [R17], R12 ;  /* 0x0000000c11007388 */ /* 0x0043e20000000a00 */
[----:B------:R-:W-:Y:S06]  /*0420*/  BAR.SYNC.DEFER_BLOCKING 0x0 ;  /* 0x0000000000007b1d */ /* 0x000fec0000010000 */
[----:B------:R-:W2:Y:S01]  /*0430*/  LDG.E.64 R8, desc[UR6][R8.64] ;  /* 0x0000000608087981 */ /* 0x000ea2000c1e1b00 */
[----:B------:R-:W-:Y:S01]  /*0440*/  LEA R15, R3, R17, 0x3 ;  /* 0x00000011030f7211 */ /* 0x000fe200078e18ff */
[----:B------:R-:W-:-:S04]  /*0450*/  IMAD.IADD R18, R18, 0x1, R5 ;  /* 0x0000000112127824 */ /* 0x000fc800078e0205 */
[C---:B0-----:R-:W-:Y:S01]  /*0460*/  IMAD.WIDE.U32 R10, R18.reuse, 0x8, R20 ;  /* 0x00000008120a7825 */ /* 0x041fe200078e0014 */
[----:B--2---:R0:W-:Y:S01]  /*0470*/  STS.64 [R15], R8 ;  /* 0x000000080f007388 */ /* 0x0041e20000000a00 */
[----:B------:R-:W-:Y:S06]  /*0480*/  BAR.SYNC.DEFER_BLOCKING 0x0 ;  /* 0x0000000000007b1d */ /* 0x000fec0000010000 */
[----:B------:R-:W2:Y:S01]  /*0490*/  LDG.E.64 R10, desc[UR6][R10.64] ;  /* 0x000000060a0a7981 */ /* 0x000ea2000c1e1b00 */
[----:B------:R-:W-:Y:S02]  /*04a0*/  IMAD R16, R3, 0x8, R15 ;  /* 0x0000000803107824 */ /* 0x000fe400078e020f */
[----:B------:R-:W-:-:S04]  /*04b0*/  IMAD.IADD R18, R18, 0x1, R5 ;  /* 0x0000000112127824 */ /* 0x000fc800078e0205 */
[C---:B-1----:R-:W-:Y:S01]  /*04c0*/  IMAD.WIDE.U32 R12, R18.reuse, 0x8, R20 ;  /* 0x00000008120c7825 */ /* 0x042fe200078e0014 */
[----:B--2---:R1:W-:Y:S01]  /*04d0*/  STS.64 [R16], R10 ;  /* 0x0000000a10007388 */ /* 0x0043e20000000a00 */
[----:B------:R-:W-:Y:S06]  /*04e0*/  BAR.SYNC.DEFER_BLOCKING 0x0 ;  /* 0x0000000000007b1d */ /* 0x000fec0000010000 */
[----:B------:R-:W2:Y:S01]  /*04f0*/  LDG.E.64 R12, desc[UR6][R12.64] ;  /* 0x000000060c0c7981 */ /* 0x000ea2000c1e1b00 */
[----:B------:R-:W-:Y:S01]  /*0500*/  IMAD R17, R3, 0x8, R16 ;  /* 0x0000000803117824 */ /* 0x000fe200078e0210 */
[----:B------:R-:W-:-:S05]  /*0510*/  IADD3 R18, PT, PT, R18, R5, RZ ;  /* 0x0000000512127210 */ /* 0x000fca0007ffe0ff */
        /* <DEDUP_REMOVED lines=36> */
[----:B0-----:R-:W-:Y:S01]  /*0760*/  IMAD.WIDE.U32 R8, R19, 0x8, R20 ;  /* 0x0000000813087825 */ /* 0x001fe200078e0014 */
[----:B--2---:R1:W-:Y:S01]  /*0770*/  STS.64 [R17], R12 ;  /* 0x0000000c11007388 */ /* 0x0043e20000000a00 */
[----:B------:R-:W-:Y:S06]  /*0780*/  BAR.SYNC.DEFER_BLOCKING 0x0 ;  /* 0x0000000000007b1d */ /* 0x000fec0000010000 */
[----:B------:R-:W2:Y:S01]  /*0790*/  LDG.E.64 R8, desc[UR6][R8.64] ;  /* 0x0000000608087981 */ /* 0x000ea2000c1e1b00 */
[----:B------:R-:W-:Y:S01]  /*07a0*/  UIADD3 UR4, UPT, UPT, UR4, 0x10, URZ ;  /* 0x0000001004047890 */ /* 0x000fe2000fffe0ff */
[----:B------:R-:W-:-:S05]  /*07b0*/  IMAD R15, R3, 0x8, R17 ;  /* 0x00000008030f7824 */ /* 0x000fca00078e0211 */
[----:B------:R-:W-:Y:S01]  /*07c0*/  ISETP.NE.AND P1, PT, R6, UR4, PT ;  /* 0x0000000406007c0c */ /* 0x000fe2000bf25270 */
[----:B--2---:R1:W-:Y:S01]  /*07d0*/  STS.64 [R15], R8 ;  /* 0x000000080f007388 */ /* 0x0043e20000000a00 */
[----:B------:R-:W-:Y:S11]  /*07e0*/  BAR.SYNC.DEFER_BLOCKING 0x0 ;  /* 0x0000000000007b1d */ /* 0x000ff60000010000 */
[----:B------:R-:W-:Y:S05]  /*07f0*/  @P1 BRA `(.L_x_11) ;  /* 0xfffffff800701947 */ /* 0x000fea000383ffff */
.L_x_10:
[----:B------:R-:W-:Y:S05]  /*0800*/  @!P2 BRA `(.L_x_9) ;  /* 0x0000000400aca947 */ /* 0x000fea0003800000 */
[----:B------:R-:W-:Y:S02]  /*0810*/  ISETP.GE.U32.AND P1, PT, R14, 0x8, PT ;  /* 0x000000080e00780c */ /* 0x000fe40003f26070 */
[----:B-1----:R-:W-:-:S04]  /*0820*/  LOP3.LUT R15, R3, 0x7, RZ, 0xc0, !PT ;  /* 0x00000007030f7812 */ /* 0x002fc800078ec0ff */
[----:B------:R-:W-:-:S07]  /*0830*/  ISETP.NE.AND P2, PT, R15, RZ, PT ;  /* 0x000000ff0f00720c */ /* 0x000fce0003f45270 */
[----:B------:R-:W-:Y:S06]  /*0840*/  @!P1 BRA `(.L_x_12) ;  /* 0x0000000000d49947 */ /* 0x000fec0003800000 */
[----:B------:R-:W-:-:S04]  /*0850*/  IMAD R10, R6, R5, R0 ;  /* 0x00000005060a7224 */ /* 0x000fc800078e0200 */
[----:B------:R-:W-:-:S06]  /*0860*/  IMAD.WIDE.U32 R8, R10, 0x8, R20 ;  /* 0x000000080a087825 */ /* 0x000fcc00078e0014 */
[----:B------:R-:W2:Y:S01]  /*0870*/  LDG.E.64 R8, desc[UR6][R8.64] ;  /* 0x0000000608087981 */ /* 0x000ea2000c1e1b00 */
[----:B------:R-:W0:Y:S01]  /*0880*/  S2UR UR5, SR_CgaCtaId ;  /* 0x00000000000579c3 */ /* 0x000e220000008800 */
[----:B------:R-:W-:Y:S01]  /*0890*/  UMOV UR4, 0x400 ;  /* 0x0000040000047882 */ /* 0x000fe20000000000 */
[----:B------:R-:W-:Y:S01]  /*08a0*/  IMAD R11, R6, R3, R0 ;  /* 0x00000003060b7224 */ /* 0x000fe200078e0200 */
[----:B------:R-:W-:Y:S01]  /*08b0*/  IADD3 R12, PT, PT, R10, R5, RZ ;  /* 0x000000050a0c7210 */ /* 0x000fe20007ffe0ff */
[----:B0-----:R-:W-:-:S06]  /*08c0*/  ULEA UR4, UR5, UR4, 0x18 ;  /* 0x0000000405047291 */ /* 0x001fcc000f8ec0ff */
        /* <DEDUP_REMOVED lines=37> */
[----:B0-----:R-:W-:Y:S01]  /*0b20*/  IMAD.WIDE.U32 R10, R19, 0x8, R20 ;  /* 0x00000008130a7825 */ /* 0x001fe200078e0014 */
[----:B--2---:R1:W-:Y:S01]  /*0b30*/  STS.64 [R14], R8 ;  /* 0x000000080e007388 */ /* 0x0043e20000000a00 */
[----:B------:R-:W-:Y:S06]  /*0b40*/  BAR.SYNC.DEFER_BLOCKING 0x0 ;  /* 0x0000000000007b1d */ /* 0x000fec0000010000 */
[----:B------:R-:W2:Y:S01]  /*0b50*/  LDG.E.64 R10, desc[UR6][R10.64] ;  /* 0x000000060a0a7981 */ /* 0x000ea2000c1e1b00 */
[----:B------:R-:W-:Y:S02]  /*0b60*/  IMAD R19, R3, 0x8, R14 ;  /* 0x0000000803137824 */ /* 0x000fe400078e020e */
[----:B------:R-:W-:-:S03]  /*0b70*/  VIADD R6, R6, 0x8 ;  /* 0x0000000806067836 */ /* 0x000fc60000000000 */
[----:B--2---:R1:W-:Y:S01]  /*0b80*/  STS.64 [R19], R10 ;  /* 0x0000000a13007388 */ /* 0x0043e20000000a00 */
[----:B------:R-:W-:Y:S06]  /*0b90*/  BAR.SYNC.DEFER_BLOCKING 0x0 ;  /* 0x0000000000007b1d */ /* 0x000fec0000010000 */
.L_x_12:
[----:B------:R-:W-:Y:S05]  /*0ba0*/  @!P2 BRA `(.L_x_9) ;  /* 0x0000000000c4a947 */ /* 0x000fea0003800000 */
[----:B------:R-:W-:Y:S02]  /*0bb0*/  ISETP.GE.U32.AND P1, PT, R15, 0x4, PT ;  /* 0x000000040f00780c */ /* 0x000fe40003f26070 */
[----:B------:R-:W-:-:S04]  /*0bc0*/  LOP3.LUT R16, R3, 0x3, RZ, 0xc0, !PT ;  /* 0x0000000303107812 */ /* 0x000fc800078ec0ff */
[----:B------:R-:W-:-:S07]  /*0bd0*/  ISETP.NE.AND P2, PT, R16, RZ, PT ;  /* 0x000000ff1000720c */ /* 0x000fce0003f45270 */
[----:B------:R-:W-:Y:S06]  /*0be0*/  @!P1 BRA `(.L_x_13) ;  /* 0x0000000000749947 */ /* 0x000fec0003800000 */
[----:B-1----:R-:W-:-:S04]  /*0bf0*/  IMAD R10, R6, R5, R0 ;  /* 0x00000005060a7224 */ /* 0x002fc800078e0200 */
        /* <DEDUP_REMOVED lines=17> */
[----:B------:R-:W3:Y:S01]  /*0d10*/  LDG.E.64 R12, desc[UR6][R12.64] ;  /* 0x000000060c0c7981 */ /* 0x000ee2000c1e1b00 */
[----:B------:R-:W-:Y:S01]  /*0d20*/  IADD3 R19, PT, PT, R17, R5, RZ ;  /* 0x0000000511137210 */ /* 0x000fe20007ffe0ff */
[----:B------:R-:W-:-:S04]  /*0d30*/  IMAD R17, R3, 0x8, R15 ;  /* 0x0000000803117824 */ /* 0x000fc800078e020f */
[----:B0-----:R-:W-:Y:S01]  /*0d40*/  IMAD.WIDE.U32 R8, R19, 0x8, R20 ;  /* 0x0000000813087825 */ /* 0x001fe200078e0014 */
[----:B---3--:R2:W-:Y:S01]  /*0d50*/  STS.64 [R17], R12 ;  /* 0x0000000c11007388 */ /* 0x0085e20000000a00 */
[----:B------:R-:W-:Y:S06]  /*0d60*/  BAR.SYNC.DEFER_BLOCKING 0x0 ;  /* 0x0000000000007b1d */ /* 0x000fec0000010000 */
[----:B------:R-:W3:Y:S01]  /*0d70*/  LDG.E.64 R8, desc[UR6][R8.64] ;  /* 0x0000000608087981 */ /* 0x000ee2000c1e1b00 */
[----:B------:R-:W-:Y:S01]  /*0d80*/  IMAD R19, R3, 0x8, R17 ;  /* 0x0000000803137824 */ /* 0x000fe200078e0211 */
[----:B------:R-:W-:-:S04]  /*0d90*/  IADD3 R6, PT, PT, R6, 0x4, RZ ;  /* 0x0000000406067810 */ /* 0x000fc80007ffe0ff */
[----:B---3--:R2:W-:Y:S01]  /*0da0*/  STS.64 [R19], R8 ;  /* 0x0000000813007388 */ /* 0x0085e20000000a00 */
[----:B------:R-:W-:Y:S06]  /*0db0*/  BAR.SYNC.DEFER_BLOCKING 0x0 ;  /* 0x0000000000007b1d */ /* 0x000fec0000010000 */
.L_x_13:
[----:B------:R-:W-:Y:S05]  /*0dc0*/  @!P2 BRA `(.L_x_9) ;  /* 0x00000000003ca947 */ /* 0x000fea0003800000 */
[----:B------:R-:W0:Y:S01]  /*0dd0*/  S2UR UR5, SR_CgaCtaId ;  /* 0x00000000000579c3 */ /* 0x000e220000008800 */
[----:B------:R-:W-:Y:S02]  /*0de0*/  UMOV UR4, 0x400 ;  /* 0x0000040000047882 */ /* 0x000fe40000000000 */
[----:B0-----:R-:W-:-:S03]  /*0df0*/  ULEA UR5, UR5, UR4, 0x18 ;  /* 0x0000000405057291 */ /* 0x001fc6000f8ec0ff */
[----:B------:R-:W-:-:S09]  /*0e00*/  UMOV UR4, URZ ;  /* 0x000000ff00047c82 */ /* 0x000fd20008000000 */
.L_x_14:
[----:B012---:R-:W-:-:S04]  /*0e10*/  IMAD R9, R6, R5, R0 ;  /* 0x0000000506097224 */ /* 0x007fc800078e0200 */
[----:B------:R-:W-:-:S06]  /*0e20*/  IMAD.WIDE.U32 R8, R9, 0x8, R20 ;  /* 0x0000000809087825 */ /* 0x000fcc00078e0014 */
[----:B------:R-:W2:Y:S01]  /*0e30*/  LDG.E.64 R8, desc[UR6][R8.64] ;  /* 0x0000000608087981 */ /* 0x000ea2000c1e1b00 */
[----:B------:R-:W-:Y:S01]  /*0e40*/  UIADD3 UR4, UPT, UPT, UR4, 0x1, URZ ;  /* 0x0000000104047890 */ /* 0x000fe2000fffe0ff */
[C---:B------:R-:W-:Y:S02]  /*0e50*/  IMAD R10, R6.reuse, R3, R0 ;  /* 0x00000003060a7224 */ /* 0x040fe400078e0200 */
[----:B------:R-:W-:-:S03]  /*0e60*/  VIADD R6, R6, 0x1 ;  /* 0x0000000106067836 */ /* 0x000fc60000000000 */
[----:B------:R-:W-:Y:S02]  /*0e70*/  ISETP.NE.AND P1, PT, R16, UR4, PT ;  /* 0x0000000410007c0c */ /* 0x000fe4000bf25270 */
[----:B------:R-:W-:-:S05]  /*0e80*/  LEA R11, R10, UR5, 0x3 ;  /* 0x000000050a0b7c11 */ /* 0x000fca000f8e18ff */
[----:B--2---:R0:W-:Y:S01]  /*0e90*/  STS.64 [R11], R8 ;  /* 0x000000080b007388 */ /* 0x0041e20000000a00 */
[----:B------:R-:W-:Y:S06]  /*0ea0*/  BAR.SYNC.DEFER_BLOCKING 0x0 ;  /* 0x0000000000007b1d */ /* 0x000fec0000010000 */
[----:B------:R-:W-:Y:S05]  /*0eb0*/  @P1 BRA `(.L_x_14) ;  /* 0xfffffffc00d41947 */ /* 0x000fea000383ffff */
.L_x_9:
[----:B------:R-:W-:-:S04]  /*0ec0*/  IADD3 R3, PT, PT, R5, -R4, -R3 ;  /* 0x8000000405037210 */ /* 0x000fc80007ffe803 */
[----:B------:R-:W-:-:S13]  /*0ed0*/  ISETP.GE.AND P1, PT, R2, R3, PT ;  /* 0x000000030200720c */ /* 0x000fda0003f26270 */
[----:B------:R-:W-:Y:S05]  /*0ee0*/  @P1 EXIT ;  /* 0x000000000000194d */ /* 0x000fea0003800000 */
[----:B------:R-:W-:Y:S05]  /*0ef0*/  @!P0 EXIT ;  /* 0x000000000000894d */ /* 0x000fea0003800000 */
[----:B------:R-:W3:Y:S02]  /*0f00*/  LDCU UR4, c[0x0][0x370] ;  /* 0x00006e00ff0477ac */ /* 0x000ee40008000800 */
[----:B---3--:R-:W-:-:S07]  /*0f10*/  IMAD R5, R7, UR4, RZ ;  /* 0x0000000407057c24 */ /* 0x008fce000f8e02ff */
.L_x_23:
[----:B------:R-:W3:Y:S01]  /*0f20*/  LDCU UR4, c[0x0][0x390] ;  /* 0x00007200ff0477ac */ /* 0x000ee20008000800 */
[----:B------:R-:W-:Y:S01]  /*0f30*/  IMAD.MOV.U32 R7, RZ, RZ, RZ ;  /* 0x000000ffff077224 */ /* 0x000fe200078e00ff */
[----:B------:R-:W-:Y:S01]  /*0f40*/  PRMT R6, RZ, 0x7610, R6 ;  /* 0x00007610ff067816 */ /* 0x000fe20000000006 */
[----:B------:R-:W4:Y:S01]  /*0f50*/  LDCU UR5, c[0x0][0x38c] ;  /* 0x00007180ff0577ac */ /* 0x000f220008000800 */
[----:B012---:R-:W-:Y:S01]  /*0f60*/  PRMT R8, RZ, 0x7610, R8 ;  /* 0x00007610ff087816 */ /* 0x007fe20000000008 */
[----:B---3--:R-:W-:Y:S01]  /*0f70*/  VIADD R4, R2, UR4 ;  /* 0x0000000402047c36 */ /* 0x008fe20008000000 */
[----:B------:R-:W-:-:S03]  /*0f80*/  IADD3 R2, PT, PT, R5, R2, RZ ;  /* 0x0000000205027210 */ /* 0x000fc60007ffe0ff */
[----:B----4-:R-:W-:Y:S01]  /*0f90*/  IMAD R10, R4, UR5, RZ ;  /* 0x00000005040a7c24 */ /* 0x010fe2000f8e02ff */
[----:B------:R-:W-:-:S13]  /*0fa0*/  ISETP.GE.AND P1, PT, R2, R3, PT ;  /* 0x000000030200720c */ /* 0x000fda0003f26270 */
.L_x_22:
[----:B------:R-:W-:Y:S02]  /*0fb0*/  ISETP.NE.AND P0, PT, R7, RZ, PT ;  /* 0x000000ff0700720c */ /* 0x000fe40003f05270 */
[----:B------:R-:W-:-:S11]  /*0fc0*/  CS2R R16, SRZ ;  /* 0x0000000000107805 */ /* 0x000fd6000001ff00 */
[----:B------:R-:W-:Y:S05]  /*0fd0*/  @!P0 BRA `(.L_x_15) ;  /* 0x0000000800e48947 */ /* 0x000fea0003800000 */
[C---:B------:R-:W-:Y:S01]  /*0fe0*/  ISETP.GE.U32.AND P0, PT, R7.reuse, 0x10, PT ;  /* 0x000000100700780c */ /* 0x040fe20003f06070 */
[----:B------:R-:W-:Y:S01]  /*0ff0*/  IMAD.MOV.U32 R9, RZ, RZ, RZ ;  /* 0x000000ffff097224 */ /* 0x000fe200078e00ff */
[----:B------:R-:W-:Y:S02]  /*1000*/  LOP3.LUT P2, RZ, R7, 0xf, RZ, 0xc0, !PT ;  /* 0x0000000f07ff7812 */ /* 0x000fe4000784c0ff */
[----:B------:R-:W-:-:S09]  /*1010*/  CS2R R16, SRZ ;  /* 0x0000000000107805 */ /* 0x000fd2000001ff00 */
[----:B------:R-:W-:Y:S05]  /*1020*/  @!P0 BRA `(.L_x_16) ;  /* 0x00000004003c8947 */ /* 0x000fea0003800000 */
[----:B------:R-:W0:Y:S01]  /*1030*/  S2UR UR5, SR_CgaCtaId ;  /* 0x00000000000579c3 */ /* 0x000e220000008800 */
[----:B------:R-:W-:Y:S01]  /*1040*/  UMOV UR4, 0x400 ;  /* 0x0000040000047882 */ /* 0x000fe20000000000 */
[C---:B------:R-:W-:Y:S02]  /*1050*/  LOP3.LUT R26, R7.reuse, 0xfffffff0, RZ, 0xc0, !PT ;  /* 0xfffffff0071a7812 */ /* 0x040fe400078ec0ff */
[----:B------:R-:W-:Y:S02]  /*1060*/  CS2R R16, SRZ ;  /* 0x0000000000107805 */ /* 0x000fe4000001ff00 */
[----:B------:R-:W-:Y:S02]  /*1070*/  LOP3.LUT R9, R7, 0x7ffffff0, RZ, 0xc0, !PT ;  /* 0x7ffffff007097812 */ /* 0x000fe400078ec0ff */
[----:B------:R-:W-:Y:S01]  /*1080*/  MOV R11, R10 ;  /* 0x0000000a000b7202 */ /* 0x000fe20000000f00 */
[----:B------:R-:W-:Y:S01]  /*1090*/  IMAD.MOV R26, RZ, RZ, -R26 ;  /* 0x000000ffff1a7224 */ /* 0x000fe200078e0a1a */
[----:B0-----:R-:W-:-:S06]  /*10a0*/  ULEA UR4, UR5, UR4, 0x18 ;  /* 0x0000000405047291 */ /* 0x001fcc000f8ec0ff */
[----:B------:R-:W-:-:S07]  /*10b0*/  LEA R0, R7, UR4, 0x3 ;  /* 0x0000000407007c11 */ /* 0x000fce000f8e18ff */
.L_x_17:
[----:B------:R-:W-:Y:S01]  /*10c0*/  IMAD.WIDE R28, R11, 0x8, R20 ;  /* 0x000000080b1c7825 */ /* 0x000fe200078e0214 */
[----:B------:R-:W0:Y:S01]  /*10d0*/  LDS.64 R12, [R0] ;  /* 0x00000000000c7984 */ /* 0x000e220000000a00 */
[----:B------:R-:W1:Y:S03]  /*10e0*/  LDC R27, c[0x0][0x390] ;  /* 0x0000e400ff1b7b82 */ /* 0x000e660000000800 */
[----:B------:R-:W0:Y:S04]  /*10f0*/  LDG.E.64 R18, desc[UR6][R28.64] ;  /* 0x000000061c127981 */ /* 0x000e28000c1e1b00 */
[----:B------:R-:W2:Y:S04]  /*1100*/  LDG.E.64 R14, desc[UR6][R28.64+0x8] ;  /* 0x000008061c0e7981 */ /* 0x000ea8000c1e1b00 */
[----:B------:R-:W3:Y:S01]  /*1110*/  LDG.E.64 R22, desc[UR6][R28.64+0x10] ;  /* 0x000010061c167981 */ /* 0x000ee2000c1e1b00 */
[----:B-1----:R-:W-:-:S05]  /*1120*/  IMAD R24, R27, 0x8, R0 ;  /* 0x000000081b187824 */ /* 0x002fca00078e0200 */
[----:B------:R-:W-:Y:S01]  /*1130*/  LEA R30, R27, R24, 0x3 ;  /* 0x000000181b1e7211 */ /* 0x000fe200078e18ff */
[----:B0-----:R-:W-:Y:S01]  /*1140*/  DFMA R16, R18, R12, R16 ;  /* 0x0000000c1210722b */ /* 0x001fe20000000010 */
[----:B------:R-:W2:Y:S04]  /*1150*/  LDS.64 R12, [R24] ;  /* 0x00000000180c7984 */ /* 0x000ea80000000a00 */
[----:B------:R-:W4:Y:S03]  /*1160*/  LDG.E.64 R18, desc[UR6][R28.64+0x28] ;  /* 0x000028061c127981 */ /* 0x000f26000c1e1b00 */
[----:B--2---:R-:W-:Y:S02]  /*1170*/  DFMA R14, R14, R12, R16 ;  /* 0x0000000c0e0e722b */ /* 0x004fe40000000010 */
[----:B------:R-:W2:Y:S04]  /*1180*/  LDG.E.64 R16, desc[UR6][R28.64+0x18] ;  /* 0x000018061c107981 */ /* 0x000ea8000c1e1b00 */
[----:B------:R-:W3:Y:S02]  /*1190*/  LDS.64 R12, [R30] ;  /* 0x000000001e0c7984 */ /* 0x000ee40000000a00 */
[----:B---3--:R-:W-:-:S02]  /*11a0*/  DFMA R22, R22, R12, R14 ;  /* 0x0000000c1616722b */ /* 0x008fc4000000000e */
[----:B------:R-:W3:Y:S01]  /*11b0*/  LDG.E.64 R12, desc[UR6][R28.64+0x20] ;  /* 0x000020061c0c7981 */ /* 0x000ee2000c1e1b00 */
[----:B------:R-:W-:-:S05]  /*11c0*/  IMAD R32, R27, 0x8, R30 ;  /* 0x000000081b207824 */ /* 0x000fca00078e021e */
[----:B------:R-:W2:Y:S01]  /*11d0*/  LDS.64 R14, [R32] ;  /* 0x00000000200e7984 */ /* 0x000ea20000000a00 */
[----:B------:R-:W-:-:S05]  /*11e0*/  IMAD R24, R27, 0x8, R32 ;  /* 0x000000081b187824 */ /* 0x000fca00078e0220 */
[----:B------:R-:W-:Y:S01]  /*11f0*/  LEA R30, R27, R24, 0x3 ;  /* 0x000000181b1e7211 */ /* 0x000fe200078e18ff */
[----:B--2---:R-:W-:Y:S01]  /*1200*/  DFMA R16, R16, R14, R22 ;  /* 0x0000000e1010722b */ /* 0x004fe20000000016 */
[----:B------:R-:W3:Y:S04]  /*1210*/  LDS.64 R14, [R24] ;  /* 0x00000000180e7984 */ /* 0x000ee80000000a00 */
[----:B------:R-:W2:Y:S03]  /*1220*/  LDG.E.64 R22, desc[UR6][R28.64+0x40] ;  /* 0x000040061c167981 */ /* 0x000ea6000c1e1b00 */
[----:B---3--:R-:W-:Y:S02]  /*1230*/  DFMA R14, R12, R14, R16 ;  /* 0x0000000e0c0e722b */ /* 0x008fe40000000010 */
[----:B------:R-:W3:Y:S04]  /*1240*/  LDG.E.64 R16, desc[UR6][R28.64+0x30] ;  /* 0x000030061c107981 */ /* 0x000ee8000c1e1b00 */
[----:B------:R-:W4:Y:S02]  /*1250*/  LDS.64 R12, [R30] ;  /* 0x000000001e0c7984 */ /* 0x000f240000000a00 */
[----:B----4-:R-:W-:-:S02]  /*1260*/  DFMA R18, R18, R12, R14 ;  /* 0x0000000c1212722b */ /* 0x010fc4000000000e */
[----:B------:R-:W4:Y:S01]  /*1270*/  LDG.E.64 R12, desc[UR6][R28.64+0x38] ;  /* 0x000038061c0c7981 */ /* 0x000f22000c1e1b00 */
[----:B------:R-:W-:-:S05]  /*1280*/  IMAD R32, R27, 0x8, R30 ;  /* 0x000000081b207824 */ /* 0x000fca00078e021e */
[----:B------:R-:W3:Y:S01]  /*1290*/  LDS.64 R14, [R32] ;  /* 0x00000000200e7984 */ /* 0x000ee20000000a00 */
[----:B------:R-:W-:-:S05]  /*12a0*/  IMAD R24, R27, 0x8, R32 ;  /* 0x000000081b187824 */ /* 0x000fca00078e0220 */
[----:B------:R-:W-:Y:S01]  /*12b0*/  LEA R30, R27, R24, 0x3 ;  /* 0x000000181b1e7211 */ /* 0x000fe200078e18ff */
[----:B---3--:R-:W-:Y:S01]  /*12c0*/  DFMA R14, R16, R14, R18 ;  /* 0x0000000e100e722b */ /* 0x008fe20000000012 */
[----:B------:R-:W4:Y:S07]  /*12d0*/  LDS.64 R16, [R24] ;  /* 0x0000000018107984 */ /* 0x000f2e0000000a00 */
[----:B----4-:R-:W-:Y:S01]  /*12e0*/  DFMA R16, R12, R16, R14 ;  /* 0x000000100c10722b */ /* 0x010fe2000000000e */
[----:B------:R-:W3:Y:S04]  /*12f0*/  LDG.E.64 R12, desc[UR6][R28.64+0x48] ;  /* 0x000048061c0c7981 */ /* 0x000ee8000c1e1b00 */
[----:B------:R-:W2:Y:S03]  /*1300*/  LDS.64 R14, [R30] ;  /* 0x000000001e0e7984 */ /* 0x000ea60000000a00 */
[----:B--2---:R-:W-:-:S02]  /*1310*/  DFMA R22, R22, R14, R16 ;  /* 0x0000000e1616722b */ /* 0x004fc40000000010 */
[----:B------:R-:W2:Y:S04]  /*1320*/  LDG.E.64 R16, desc[UR6][R28.64+0x50] ;  /* 0x000050061c107981 */ /* 0x000ea8000c1e1b00 */
[----:B------:R-:W4:Y:S01]  /*1330*/  LDG.E.64 R14, desc[UR6][R28.64+0x58] ;  /* 0x000058061c0e7981 */ /* 0x000f22000c1e1b00 */
[----:B------:R-:W-:-:S05]  /*1340*/  IMAD R32, R27, 0x8, R30 ;  /* 0x000000081b207824 */ /* 0x000fca00078e021e */
[----:B------:R-:W3:Y:S01]  /*1350*/  LDS.64 R18, [R32] ;  /* 0x0000000020127984 */ /* 0x000ee20000000a00 */
[----:B------:R-:W-:-:S05]  /*1360*/  IMAD R34, R27, 0x8, R32 ;  /* 0x000000081b227824 */ /* 0x000fca00078e0220 */
[----:B------:R-:W-:Y:S01]  /*1370*/  LEA R30, R27, R34, 0x3 ;  /* 0x000000221b1e7211 */ /* 0x000fe200078e18ff */
[----:B---3--:R-:W-:Y:S01]  /*1380*/  DFMA R12, R12, R18, R22 ;  /* 0x000000120c0c722b */ /* 0x008fe20000000016 */
[----:B------:R-:W2:Y:S04]  /*1390*/  LDS.64 R18, [R34] ;  /* 0x0000000022127984 */ /* 0x000ea80000000a00 */
[----:B------:R-:W3:Y:S03]  /*13a0*/  LDG.E.64 R22, desc[UR6][R28.64+0x78] ;  /* 0x000078061c167981 */ /* 0x000ee6000c1e1b00 */
[----:B--2---:R-:W-:Y:S02]  /*13b0*/  DFMA R18, R16, R18, R12 ;  /* 0x000000121012722b */ /* 0x004fe4000000000c */
[----:B------:R-:W2:Y:S04]  /*13c0*/  LDG.E.64 R12, desc[UR6][R28.64+0x60] ;  /* 0x000060061c0c7981 */ /* 0x000ea8000c1e1b00 */
[----:B------:R-:W4:Y:S02]  /*13d0*/  LDS.64 R16, [R30] ;  /* 0x000000001e107984 */ /* 0x000f240000000a00 */
[----:B----4-:R-:W-:-:S02]  /*13e0*/  DFMA R14, R14, R16, R18 ;  /* 0x000000100e0e722b */ /* 0x010fc40000000012 */
[----:B------:R-:W4:Y:S04]  /*13f0*/  LDG.E.64 R16, desc[UR6][R28.64+0x68] ;  /* 0x000068061c107981 */ /* 0x000f28000c1e1b00 */
[----:B------:R-:W5:Y:S01]  /*1400*/  LDG.E.64 R18, desc[UR6][R28.64+0x70] ;  /* 0x000070061c127981 */ /* 0x000f62000c1e1b00 */
[----:B------:R-:W-:-:S05]  /*1410*/  IMAD R32, R27, 0x8, R30 ;  /* 0x000000081b207824 */ /* 0x000fca00078e021e */
[----:B------:R-:W2:Y:S01]  /*1420*/  LDS.64 R24, [R32] ;  /* 0x0000000020187984 */ /* 0x000ea20000000a00 */
[----:B------:R-:W-:-:S05]  /*1430*/  VIADD R26, R26, 0x10 ;  /* 0x000000101a1a7836 */ /* 0x000fca0000000000 */
[----:B------:R-:W-:Y:S01]  /*1440*/  ISETP.NE.AND P0, PT, R26, RZ, PT ;  /* 0x000000ff1a00720c */ /* 0x000fe20003f05270 */
[----:B------:R-:W-:Y:S01]  /*1450*/  VIADD R11, R11, 0x10 ;  /* 0x000000100b0b7836 */ /* 0x000fe20000000000 */
[C---:B------:R-:W-:Y:S01]  /*1460*/  LEA R0, R27.reuse, R0, 0x7 ;  /* 0x000000001b007211 */ /* 0x040fe200078e38ff */
[----:B--2---:R-:W-:Y:S01]  /*1470*/  DFMA R14, R12, R24, R14 ;  /* 0x000000180c0e722b */ /* 0x004fe2000000000e */
[----:B------:R-:W-:-:S05]  /*1480*/  IMAD R24, R27, 0x8, R32 ;  /* 0x000000081b187824 */ /* 0x000fca00078e0220 */
[----:B------:R-:W4:Y:S01]  /*1490*/  LDS.64 R12, [R24] ;  /* 0x00000000180c7984 */ /* 0x000f220000000a00 */
[----:B------:R-:W-:Y:S01]  /*14a0*/  LEA R34, R27, R24, 0x3 ;  /* 0x000000181b227211 */ /* 0x000fe200078e18ff */
[----:B----4-:R-:W-:-:S04]  /*14b0*/  DFMA R16, R16, R12, R14 ;  /* 0x0000000c1010722b */ /* 0x010fc8000000000e */
[----:B------:R-:W5:Y:S01]  /*14c0*/  LDS.64 R12, [R34] ;  /* 0x00000000220c7984 */ /* 0x000f620000000a00 */
[----:B------:R-:W-:-:S06]  /*14d0*/  IMAD R14, R27, 0x8, R34 ;  /* 0x000000081b0e7824 */ /* 0x000fcc00078e0222 */
[----:B------:R-:W3:Y:S01]  /*14e0*/  LDS.64 R14, [R14] ;  /* 0x000000000e0e7984 */ /* 0x000ee20000000a00 */
[----:B-----5:R-:W-:-:S08]  /*14f0*/  DFMA R16, R18, R12, R16 ;  /* 0x0000000c1210722b */ /* 0x020fd00000000010 */
[----:B---3--:R-:W-:Y:S01]  /*1500*/  DFMA R16, R22, R14, R16 ;  /* 0x0000000e1610722b */ /* 0x008fe20000000010 */
[----:B------:R-:W-:Y:S10]  /*1510*/  @P0 BRA `(.L_x_17) ;  /* 0xfffffff800e80947 */ /* 0x000ff4000383ffff */
.L_x_16:
[----:B------:R-:W-:Y:S05]  /*1520*/  @!P2 BRA `(.L_x_15) ;  /* 0x000000040090a947 */ /* 0x000fea0003800000 */
[----:B------:R-:W-:-:S04]  /*1530*/  LOP3.LUT R11, R8, 0xf, RZ, 0xc0, !PT ;  /* 0x0000000f080b7812 */ /* 0x000fc800078ec0ff */
[C---:B------:R-:W-:Y:S01]  /*1540*/  LOP3.LUT P2, RZ, R11.reuse, 0x7, RZ, 0xc0, !PT ;  /* 0x000000070bff7812 */ /* 0x040fe2000784c0ff */
[----:B------:R-:W-:-:S05]  /*1550*/  VIADD R0, R11, 0xffffffff ;  /* 0xffffffff0b007836 */ /* 0x000fca0000000000 */
[----:B------:R-:W-:-:S13]  /*1560*/  ISETP.GE.U32.AND P0, PT, R0, 0x7, PT ;  /* 0x000000070000780c */ /* 0x000fda0003f06070 */
[----:B------:R-:W-:Y:S05]  /*1570*/  @!P0 BRA `(.L_x_18) ;  /* 0x0000000000a08947 */ /* 0x000fea0003800000 */
[----:B------:R-:W-:Y:S01]  /*1580*/  IADD3 R13, PT, PT, R10, R9, RZ ;  /* 0x000000090a0d7210 */ /* 0x000fe20007ffe0ff */
[----:B------:R-:W0:Y:S01]  /*1590*/  S2R R26, SR_CgaCtaId ;  /* 0x00000000001a7919 */ /* 0x000e220000008800 */
[----:B------:R-:W1:Y:S03]  /*15a0*/  LDC R0, c[0x0][0x390] ;  /* 0x0000e400ff007b82 */ /* 0x000e660000000800 */
[----:B------:R-:W-:-:S05]  /*15b0*/  IMAD.WIDE R12, R13, 0x8, R20 ;  /* 0x000000080d0c7825 */ /* 0x000fca00078e0214 */
[----:B------:R-:W2:Y:S04]  /*15c0*/  LDG.E.64 R24, desc[UR6][R12.64] ;  /* 0x000000060c187981 */ /* 0x000ea8000c1e1b00 */
[----:B------:R-:W3:Y:S04]  /*15d0*/  LDG.E.64 R22, desc[UR6][R12.64+0x8] ;  /* 0x000008060c167981 */ /* 0x000ee8000c1e1b00 */
[----:B------:R-:W4:Y:S04]  /*15e0*/  LDG.E.64 R14, desc[UR6][R12.64+0x10] ;  /* 0x000010060c0e7981 */ /* 0x000f28000c1e1b00 */
[----:B------:R-:W5:Y:S01]  /*15f0*/  LDG.E.64 R18, desc[UR6][R12.64+0x18] ;  /* 0x000018060c127981 */ /* 0x000f62000c1e1b00 */
[----:B------:R-:W-:-:S04]  /*1600*/  MOV R11, 0x400 ;  /* 0x00000400000b7802 */ /* 0x000fc80000000f00 */
[----:B0-----:R-:W-:Y:S01]  /*1610*/  LEA R26, R26, R11, 0x18 ;  /* 0x0000000b1a1a7211 */ /* 0x001fe200078ec0ff */
[----:B-1----:R-:W-:-:S04]  /*1620*/  IMAD R11, R9, R0, R7 ;  /* 0x00000000090b7224 */ /* 0x002fc800078e0207 */
[----:B------:R-:W-:-:S05]  /*1630*/  IMAD R11, R11, 0x8, R26 ;  /* 0x000000080b0b7824 */ /* 0x000fca00078e021a */
[----:B------:R-:W2:Y:S02]  /*1640*/  LDS.64 R26, [R11] ;  /* 0x000000000b1a7984 */ /* 0x000ea40000000a00 */
[----:B--2---:R-:W-:Y:S01]  /*1650*/  DFMA R24, R24, R26, R16 ;  /* 0x0000001a1818722b */ /* 0x004fe20000000010 */
[----:B------:R-:W-:-:S05]  /*1660*/  IMAD R27, R0, 0x8, R11 ;  /* 0x00000008001b7824 */ /* 0x000fca00078e020b */
[----:B------:R-:W3:Y:S01]  /*1670*/  LDS.64 R16, [R27] ;  /* 0x000000001b107984 */ /* 0x000ee20000000a00 */
[----:B------:R-:W-:Y:S01]  /*1680*/  LEA R29, R0, R27, 0x3 ;  /* 0x0000001b001d7211 */ /* 0x000fe200078e18ff */
[----:B---3--:R-:W-:-:S04]  /*1690*/  DFMA R24, R22, R16, R24 ;  /* 0x000000101618722b */ /* 0x008fc80000000018 */
[----:B------:R-:W4:Y:S01]  /*16a0*/  LDS.64 R22, [R29] ;  /* 0x000000001d167984 */ /* 0x000f220000000a00 */
[----:B------:R-:W-:-:S03]  /*16b0*/  IMAD R31, R0, 0x8, R29 ;  /* 0x00000008001f7824 */ /* 0x000fc600078e021d */
[----:B------:R-:W2:Y:S01]  /*16c0*/  LDG.E.64 R16, desc[UR6][R12.64+0x20] ;  /* 0x000020060c107981 */ /* 0x000ea2000c1e1b00 */
[----:B----4-:R-:W-:-:S03]  /*16d0*/  DFMA R24, R14, R22, R24 ;  /* 0x000000160e18722b */ /* 0x010fc60000000018 */
[----:B------:R-:W5:Y:S04]  /*16e0*/  LDS.64 R22, [R31] ;  /* 0x000000001f167984 */ /* 0x000f680000000a00 */
[----:B------:R-:W3:Y:S01]  /*16f0*/  LDG.E.64 R14, desc[UR6][R12.64+0x28] ;  /* 0x000028060c0e7981 */ /* 0x000ee2000c1e1b00 */
[----:B-----5:R-:W-:-:S03]  /*1700*/  DFMA R24, R18, R22, R24 ;  /* 0x000000161218722b */ /* 0x020fc60000000018 */
[----:B------:R-:W4:Y:S04]  /*1710*/  LDG.E.64 R18, desc[UR6][R12.64+0x30] ;  /* 0x000030060c127981 */ /* 0x000f28000c1e1b00 */
[----:B------:R-:W5:Y:S01]  /*1720*/  LDG.E.64 R22, desc[UR6][R12.64+0x38] ;  /* 0x000038060c167981 */ /* 0x000f62000c1e1b00 */
[----:B------:R-:W-:Y:S01]  /*1730*/  IMAD R11, R0, 0x8, R31 ;  /* 0x00000008000b7824 */ /* 0x000fe200078e021f */
[----:B------:R-:W-:-:S04]  /*1740*/  IADD3 R9, PT, PT, R9, 0x8, RZ ;  /* 0x0000000809097810 */ /* 0x000fc80007ffe0ff */
[----:B------:R-:W2:Y:S01]  /*1750*/  LDS.64 R26, [R11] ;  /* 0x000000000b1a7984 */ /* 0x000ea20000000a00 */
[----:B------:R-:W-:-:S05]  /*1760*/  LEA R33, R0, R11, 0x3 ;  /* 0x0000000b00217211 */ /* 0x000fca00078e18ff */
[----:B------:R-:W3:Y:S01]  /*1770*/  LDS.64 R28, [R33] ;  /* 0x00000000211c7984 */ /* 0x000ee20000000a00 */
[----:B------:R-:W-:Y:S01]  /*1780*/  IMAD R35, R0, 0x8, R33 ;  /* 0x0000000800237824 */ /* 0x000fe200078e0221 */
[----:B--2---:R-:W-:-:S04]  /*1790*/  DFMA R26, R16, R26, R24 ;  /* 0x0000001a101a722b */ /* 0x004fc80000000018 */
[----:B------:R-:W4:Y:S01]  /*17a0*/  LDS.64 R16, [R35] ;  /* 0x0000000023107984 */ /* 0x000f220000000a00 */
[----:B------:R-:W-:-:S06]  /*17b0*/  IMAD R24, R0, 0x8, R35 ;  /* 0x0000000800187824 */ /* 0x000fcc00078e0223 */
[----:B------:R-:W5:Y:S01]  /*17c0*/  LDS.64 R24, [R24] ;  /* 0x0000000018187984 */ /* 0x000f620000000a00 */
[----:B---3--:R-:W-:-:S08]  /*17d0*/  DFMA R14, R14, R28, R26 ;  /* 0x0000001c0e0e722b */ /* 0x008fd0000000001a */
[----:B----4-:R-:W-:-:S08]  /*17e0*/  DFMA R16, R18, R16, R14 ;  /* 0x000000101210722b */ /* 0x010fd0000000000e */
[----:B-----5:R-:W-:-:S11]  /*17f0*/  DFMA R16, R22, R24, R16 ;  /* 0x000000181610722b */ /* 0x020fd60000000010 */
.L_x_18:
[----:B------:R-:W-:Y:S05]  /*1800*/  @!P2 BRA `(.L_x_15) ;  /* 0x0000000000d8a947 */ /* 0x000fea0003800000 */
[----:B------:R-:W-:-:S04]  /*1810*/  LOP3.LUT R0, R6, 0xffff, RZ, 0xc0, !PT ;  /* 0x0000ffff06007812 */ /* 0x000fc800078ec0ff */
[C---:B------:R-:W-:Y:S02]  /*1820*/  LOP3.LUT R11, R0.reuse, 0x7, RZ, 0xc0, !PT ;  /* 0x00000007000b7812 */ /* 0x040fe400078ec0ff */
[----:B------:R-:W-:-:S03]  /*1830*/  LOP3.LUT R0, R0, 0x3, RZ, 0xc0, !PT ;  /* 0x0000000300007812 */ /* 0x000fc600078ec0ff */
[----:B------:R-:W-:Y:S01]  /*1840*/  VIADD R11, R11, 0xffffffff ;  /* 0xffffffff0b0b7836 */ /* 0x000fe20000000000 */
[----:B------:R-:W-:-:S04]  /*1850*/  ISETP.NE.AND P2, PT, R0, RZ, PT ;  /* 0x000000ff0000720c */ /* 0x000fc80003f45270 */
[----:B------:R-:W-:-:S13]  /*1860*/  ISETP.GE.U32.AND P0, PT, R11, 0x3, PT ;  /* 0x000000030b00780c */ /* 0x000fda0003f06070 */
[----:B------:R-:W-:Y:S05]  /*1870*/  @!P0 BRA `(.L_x_19) ;  /* 0x0000000000608947 */ /* 0x000fea0003800000 */
[----:B------:R-:W-:Y:S01]  /*1880*/  IMAD.IADD R29, R10, 0x1, R9 ;  /* 0x000000010a1d7824 */ /* 0x000fe200078e0209 */
[----:B------:R-:W0:Y:S01]  /*1890*/  S2R R24, SR_CgaCtaId ;  /* 0x0000000000187919 */ /* 0x000e220000008800 */
[----:B------:R-:W1:Y:S02]  /*18a0*/  LDC R30, c[0x0][0x390] ;  /* 0x0000e400ff1e7b82 */ /* 0x000e640000000800 */
[----:B------:R-:W-:-:S05]  /*18b0*/  IMAD.WIDE R28, R29, 0x8, R20 ;  /* 0x000000081d1c7825 */ /* 0x000fca00078e0214 */
[----:B------:R-:W2:Y:S04]  /*18c0*/  LDG.E.64 R22, desc[UR6][R28.64] ;  /* 0x000000061c167981 */ /* 0x000ea8000c1e1b00 */
[----:B------:R-:W3:Y:S04]  /*18d0*/  LDG.E.64 R18, desc[UR6][R28.64+0x8] ;  /* 0x000008061c127981 */ /* 0x000ee8000c1e1b00 */
[----:B------:R-:W4:Y:S04]  /*18e0*/  LDG.E.64 R14, desc[UR6][R28.64+0x10] ;  /* 0x000010061c0e7981 */ /* 0x000f28000c1e1b00 */
[----:B------:R-:W5:Y:S01]  /*18f0*/  LDG.E.64 R12, desc[UR6][R28.64+0x18] ;  /* 0x000018061c0c7981 */ /* 0x000f62000c1e1b00 */
[----:B------:R-:W-:-:S04]  /*1900*/  MOV R11, 0x400 ;  /* 0x00000400000b7802 */ /* 0x000fc80000000f00 */
[----:B0-----:R-:W-:Y:S01]  /*1910*/  LEA R24, R24, R11, 0x18 ;  /* 0x0000000b18187211 */ /* 0x001fe200078ec0ff */
[C---:B-1----:R-:W-:Y:S02]  /*1920*/  IMAD R11, R9.reuse, R30, R7 ;  /* 0x0000001e090b7224 */ /* 0x042fe400078e0207 */
[----:B------:R-:W-:-:S03]  /*1930*/  VIADD R9, R9, 0x4 ;  /* 0x0000000409097836 */ /* 0x000fc60000000000 */
[----:B------:R-:W-:-:S05]  /*1940*/  LEA R11, R11, R24, 0x3 ;  /* 0x000000180b0b7211 */ /* 0x000fca00078e18ff */
[----:B------:R-:W2:Y:S01]  /*1950*/  LDS.64 R24, [R11] ;  /* 0x000000000b187984 */ /* 0x000ea20000000a00 */
[----:B------:R-:W-:-:S05]  /*1960*/  IMAD R31, R30, 0x8, R11 ;  /* 0x000000081e1f7824 */ /* 0x000fca00078e020b */
[----:B------:R-:W3:Y:S01]  /*1970*/  LDS.64 R26, [R31] ;  /* 0x000000001f1a7984 */ /* 0x000ee20000000a00 */
[----:B--2---:R-:W-:Y:S01]  /*1980*/  DFMA R24, R22, R24, R16 ;  /* 0x000000181618722b */ /* 0x004fe20000000010 */
[----:B------:R-:W-:-:S05]  /*1990*/  IMAD R23, R30, 0x8, R31 ;  /* 0x000000081e177824 */ /* 0x000fca00078e021f */
[----:B------:R-:W-:Y:S02]  /*19a0*/  LEA R30, R30, R23, 0x3 ;  /* 0x000000171e1e7211 */ /* 0x000fe400078e18ff */
[----:B---3--:R-:W-:Y:S01]  /*19b0*/  DFMA R18, R18, R26, R24 ;  /* 0x0000001a1212722b */ /* 0x008fe20000000018 */
[----:B------:R-:W4:Y:S04]  /*19c0*/  LDS.64 R22, [R23] ;  /* 0x0000000017167984 */ /* 0x000f280000000a00 */
[----:B------:R-:W5:Y:S03]  /*19d0*/  LDS.64 R16, [R30] ;  /* 0x000000001e107984 */ /* 0x000f660000000a00 */
[----:B----4-:R-:W-:-:S08]  /*19e0*/  DFMA R14, R14, R22, R18 ;  /* 0x000000160e0e722b */ /* 0x010fd00000000012 */
[----:B-----5:R-:W-:-:S11]  /*19f0*/  DFMA R16, R12, R16, R14 ;  /* 0x000000100c10722b */ /* 0x020fd6000000000e */
.L_x_19:
[----:B------:R-:W-:Y:S05]  /*1a00*/  @!P2 BRA `(.L_x_15) ;  /* 0x000000000058a947 */ /* 0x000fea0003800000 */
[----:B------:R-:W-:Y:S01]  /*1a10*/  IMAD.IADD R13, R10, 0x1, R9 ;  /* 0x000000010a0d7824 */ /* 0x000fe200078e0209 */
[----:B------:R-:W0:Y:S01]  /*1a20*/  S2R R18, SR_CgaCtaId ;  /* 0x0000000000127919 */ /* 0x000e220000008800 */
[----:B------:R-:W1:Y:S02]  /*1a30*/  LDC R24, c[0x0][0x390] ;  /* 0x0000e400ff187b82 */ /* 0x000e640000000800 */
[----:B------:R-:W-:-:S05]  /*1a40*/  IMAD.WIDE R12, R13, 0x8, R20 ;  /* 0x000000080d0c7825 */ /* 0x000fca00078e0214 */
[----:B------:R-:W2:Y:S01]  /*1a50*/  LDG.E.64 R14, desc[UR6][R12.64] ;  /* 0x000000060c0e7981 */ /* 0x000ea2000c1e1b00 */
[----:B------:R-:W-:Y:S02]  /*1a60*/  MOV R11, 0x400 ;  /* 0x00000400000b7802 */ /* 0x000fe40000000f00 */
[----:B------:R-:W-:Y:S01]  /*1a70*/  ISETP.NE.AND P0, PT, R0, 0x1, PT ;  /* 0x000000010000780c */ /* 0x000fe20003f05270 */
[----:B-1----:R-:W-:Y:S01]  /*1a80*/  IMAD R9, R9, R24, R7 ;  /* 0x0000001809097224 */ /* 0x002fe200078e0207 */
[----:B0-----:R-:W-:-:S04]  /*1a90*/  LEA R18, R18, R11, 0x18 ;  /* 0x0000000b12127211 */ /* 0x001fc800078ec0ff */
[----:B------:R-:W-:-:S05]  /*1aa0*/  LEA R9, R9, R18, 0x3 ;  /* 0x0000001209097211 */ /* 0x000fca00078e18ff */
[----:B------:R-:W2:Y:S02]  /*1ab0*/  LDS.64 R18, [R9] ;  /* 0x0000000009127984 */ /* 0x000ea40000000a00 */
[----:B--2---:R-:W-:Y:S01]  /*1ac0*/  DFMA R16, R14, R18, R16 ;  /* 0x000000120e10722b */ /* 0x004fe20000000010 */
[----:B------:R-:W-:Y:S10]  /*1ad0*/  @!P0 BRA `(.L_x_15) ;  /* 0x0000000000248947 */ /* 0x000ff40003800000 */
[----:B------:R-:W-:Y:S01]  /*1ae0*/  ISETP.NE.AND P0, PT, R0, 0x2, PT ;  /* 0x000000020000780c */ /* 0x000fe20003f05270 */
[----:B------:R-:W2:-:S12]  /*1af0*/  LDG.E.64 R14, desc[UR6][R12.64+0x8] ;  /* 0x000008060c0e7981 */ /* 0x000e98000c1e1b00 */
[----:B------:R-:W3:Y:S01]  /*1b00*/  @P0 LDG.E.64 R22, desc[UR6][R12.64+0x10] ;  /* 0x000010060c160981 */ /* 0x000ee2000c1e1b00 */
[----:B------:R-:W-:-:S04]  /*1b10*/  IMAD R9, R24, 0x8, R9 ;  /* 0x0000000818097824 */ /* 0x000fc800078e0209 */
[----:B------:R-:W-:Y:S01]  /*1b20*/  @P0 IMAD R24, R24, 0x8, R9 ;  /* 0x0000000818180824 */ /* 0x000fe200078e0209 */
[----:B------:R-:W2:Y:S05]  /*1b30*/  LDS.64 R18, [R9] ;  /* 0x0000000009127984 */ /* 0x000eaa0000000a00 */
[----:B------:R-:W3:Y:S01]  /*1b40*/  @P0 LDS.64 R24, [R24] ;  /* 0x0000000018180984 */ /* 0x000ee20000000a00 */
[----:B--2---:R-:W-:-:S08]  /*1b50*/  DFMA R16, R14, R18, R16 ;  /* 0x000000120e10722b */ /* 0x004fd00000000010 */
[----:B---3--:R-:W-:-:S11]  /*1b60*/  @P0 DFMA R16, R22, R24, R16 ;  /* 0x000000181610022b */ /* 0x008fd60000000010 */
.L_x_15:
[----:B------:R-:W-:Y:S01]  /*1b70*/  IADD3 R19, PT, PT, R10, R7, RZ ;  /* 0x000000070a137210 */ /* 0x000fe20007ffe0ff */
[----:B------:R-:W0:Y:S01]  /*1b80*/  S2R R14, SR_CgaCtaId ;  /* 0x00000000000e7919 */ /* 0x000e220000008800 */
[----:B------:R-:W1:Y:S03]  /*1b90*/  LDCU UR4, c[0x0][0x390] ;  /* 0x00007200ff0477ac */ /* 0x000e660008000800 */
[----:B------:R-:W-:-:S05]  /*1ba0*/  IMAD.WIDE R18, R19, 0x8, R20 ;  /* 0x0000000813127825 */ /* 0x000fca00078e0214 */
[----:B------:R-:W2:Y:S01]  /*1bb0*/  LDG.E.64 R12, desc[UR6][R18.64] ;  /* 0x00000006120c7981 */ /* 0x000ea2000c1e1b00 */
[----:B------:R-:W-:Y:S01]  /*1bc0*/  MOV R9, 0x400 ;  /* 0x0000040000097802 */ /* 0x000fe20000000f00 */
[----:B------:R-:W-:Y:S01]  /*1bd0*/  BSSY.RECONVERGENT B0, `(.L_x_20) ;  /* 0x0000018000007945 */ /* 0x000fe20003800200 */
[----:B-1----:R-:W-:Y:S02]  /*1be0*/  IMAD R0, R7, UR4, R7 ;  /* 0x0000000407007c24 */ /* 0x002fe4000f8e0207 */
[----:B0-----:R-:W-:Y:S01]  /*1bf0*/  LEA R9, R14, R9, 0x18 ;  /* 0x000000090e097211 */ /* 0x001fe200078ec0ff */
[----:B------:R-:W-:-:S04]  /*1c00*/  IMAD.MOV.U32 R14, RZ, RZ, 0x1 ;  /* 0x00000001ff0e7424 */ /* 0x000fc800078e00ff */
[----:B------:R-:W-:-:S05]  /*1c10*/  IMAD R0, R0, 0x8, R9 ;  /* 0x0000000800007824 */ /* 0x000fca00078e0209 */
[----:B------:R-:W0:Y:S02]  /*1c20*/  LDS.64 R30, [R0] ;  /* 0x00000000001e7984 */ /* 0x000e240000000a00 */
[----:B0-----:R-:W0:Y:S02]  /*1c30*/  MUFU.RCP64H R15, R31 ;  /* 0x0000001f000f7308 */ /* 0x001e240000001800 */
[----:B0-----:R-:W-:-:S08]  /*1c40*/  DFMA R22, -R30, R14, 1 ;  /* 0x3ff000001e16742b */ /* 0x001fd0000000010e */
[----:B------:R-:W-:-:S08]  /*1c50*/  DFMA R22, R22, R22, R22 ;  /* 0x000000161616722b */ /* 0x000fd00000000016 */
[----:B------:R-:W-:-:S08]  /*1c60*/  DFMA R22, R14, R22, R14 ;  /* 0x000000160e16722b */ /* 0x000fd0000000000e */
[----:B------:R-:W-:-:S08]  /*1c70*/  DFMA R14, -R30, R22, 1 ;  /* 0x3ff000001e0e742b */ /* 0x000fd00000000116 */
[----:B------:R-:W-:Y:S02]  /*1c80*/  DFMA R14, R22, R14, R22 ;  /* 0x0000000e160e722b */ /* 0x000fe40000000016 */
[----:B--2---:R-:W-:-:S08]  /*1c90*/  DADD R16, R12, -R16 ;  /* 0x000000000c107229 */ /* 0x004fd00000000810 */
[----:B------:R-:W-:Y:S02]  /*1ca0*/  DMUL R12, R16, R14 ;  /* 0x0000000e100c7228 */ /* 0x000fe40000000000 */
[----:B------:R-:W-:-:S06]  /*1cb0*/  FSETP.GEU.AND P2, PT, |R17|, 6.5827683646048100446e-37, PT ;  /* 0x036000001100780b */ /* 0x000fcc0003f4e200 */
[----:B------:R-:W-:-:S08]  /*1cc0*/  DFMA R22, -R30, R12, R16 ;  /* 0x0000000c1e16722b */ /* 0x000fd00000000110 */
[----:B------:R-:W-:-:S10]  /*1cd0*/  DFMA R12, R14, R22, R12 ;  /* 0x000000160e0c722b */ /* 0x000fd4000000000c */
[----:B------:R-:W-:-:S05]  /*1ce0*/  FFMA R0, RZ, R31, R13 ;  /* 0x0000001fff007223 */ /* 0x000fca000000000d */
[----:B------:R-:W-:-:S13]  /*1cf0*/  FSETP.GT.AND P0, PT, |R0|, 1.469367938527859385e-39, PT ;  /* 0x001000000000780b */ /* 0x000fda0003f04200 */
[----:B------:R-:W-:Y:S05]  /*1d00*/  @P0 BRA P2, `(.L_x_21) ;  /* 0x0000000000100947 */ /* 0x000fea0001000000 */
[----:B------:R-:W-:-:S07]  /*1d10*/  MOV R0, 0x1d30 ;  /* 0x00001d3000007802 */ /* 0x000fce0000000f00 */
[----:B------:R-:W-:Y:S05]  /*1d20*/  CALL.REL.NOINC `($__internal_0_$__cuda_sm20_div_rn_f64_full) ;  /* 0x0000000000407944 */ /* 0x000fea0003c00000 */
[----:B------:R-:W-:Y:S01]  /*1d30*/  MOV R12, R24 ;  /* 0x00000018000c7202 */ /* 0x000fe20000000f00 */
[----:B------:R-:W-:-:S07]  /*1d40*/  IMAD.MOV.U32 R13, RZ, RZ, R25 ;  /* 0x000000ffff0d7224 */ /* 0x000fce00078e0019 */
.L_x_21:
[----:B------:R-:W-:Y:S05]  /*1d50*/  BSYNC.RECONVERGENT B0 ;  /* 0x0000000000007941 */ /* 0x000fea0003800200 */
.L_x_20:
[----:B------:R-:W0:Y:S01]  /*1d60*/  LDCU UR4, c[0x0][0x38c] ;  /* 0x00007180ff0477ac */ /* 0x000e220008000800 */
[----:B------:R1:W-:Y:S01]  /*1d70*/  STG.E.64 desc[UR6][R18.64], R12 ;  /* 0x0000000c12007986 */ /* 0x0003e2000c101b06 */
[----:B------:R-:W-:Y:S01]  /*1d80*/  IADD3 R8, PT, PT, R8, 0x1, RZ ;  /* 0x0000000108087810 */ /* 0x000fe20007ffe0ff */
[----:B------:R-:W-:Y:S02]  /*1d90*/  VIADD R6, R6, 0x1 ;  /* 0x0000000106067836 */ /* 0x000fe40000000000 */
[C---:B0-----:R-:W-:Y:S01]  /*1da0*/  IMAD R15, R7.reuse, UR4, R4 ;  /* 0x00000004070f7c24 */ /* 0x041fe2000f8e0204 */
[----:B------:R-:W0:Y:S01]  /*1db0*/  LDCU UR4, c[0x0][0x390] ;  /* 0x00007200ff0477ac */ /* 0x000e220008000800 */
[----:B------:R-:W-:Y:S02]  /*1dc0*/  VIADD R7, R7, 0x1 ;  /* 0x0000000107077836 */ /* 0x000fe40000000000 */
[----:B------:R-:W-:-:S05]  /*1dd0*/  IMAD.WIDE R14, R15, 0x8, R20 ;  /* 0x000000080f0e7825 */ /* 0x000fca00078e0214 */
[----:B------:R1:W-:Y:S01]  /*1de0*/  STG.E.64 desc[UR6][R14.64], R12 ;  /* 0x0000000c0e007986 */ /* 0x0003e2000c101b06 */
[----:B0-----:R-:W-:-:S13]  /*1df0*/  ISETP.NE.AND P0, PT, R7, UR4, PT ;  /* 0x0000000407007c0c */ /* 0x001fda000bf05270 */
[----:B-1----:R-:W-:Y:S05]  /*1e00*/  @P0 BRA `(.L_x_22) ;  /* 0xfffffff000680947 */ /* 0x002fea000383ffff */
[----:B------:R-:W-:Y:S05]  /*1e10*/  @!P1 BRA `(.L_x_23) ;  /* 0xfffffff000409947 */ /* 0x000fea000383ffff */
[----:B------:R-:W-:Y:S05]  /*1e20*/  EXIT ;  /* 0x000000000000794d */ /* 0x000fea0003800000 */
        .weak           $__internal_0_$__cuda_sm20_div_rn_f64_full
        .type           $__internal_0_$__cuda_sm20_div_rn_f64_full,@function
        .size           $__internal_0_$__cuda_sm20_div_rn_f64_full,(.L_x_70 - $__internal_0_$__cuda_sm20_div_rn_f64_full)
$__internal_0_$__cuda_sm20_div_rn_f64_full:
[----:B------:R-:W-:Y:S01]  /*1e30*/  FSETP.GEU.AND P3, PT, |R17|, 1.469367938527859385e-39, PT ;  /* 0x001000001100780b */ /* 0x000fe20003f6e200 */
[--C-:B------:R-:W-:Y:S01]  /*1e40*/  IMAD.MOV.U32 R12, RZ, RZ, R30.reuse ;  /* 0x000000ffff0c7224 */ /* 0x100fe200078e001e */
[C---:B------:R-:W-:Y:S01]  /*1e50*/  FSETP.GEU.AND P0, PT, |R31|.reuse, 1.469367938527859385e-39, PT ;  /* 0x001000001f00780b */ /* 0x040fe20003f0e200 */
[----:B------:R-:W-:Y:S01]  /*1e60*/  IMAD.MOV.U32 R11, RZ, RZ, 0x1ca00000 ;  /* 0x1ca00000ff0b7424 */ /* 0x000fe200078e00ff */
[----:B------:R-:W-:Y:S01]  /*1e70*/  LOP3.LUT R14, R31, 0x800fffff, RZ, 0xc0, !PT ;  /* 0x800fffff1f0e7812 */ /* 0x000fe200078ec0ff */
[----:B------:R-:W-:Y:S01]  /*1e80*/  IMAD.MOV.U32 R26, RZ, RZ, 0x1 ;  /* 0x00000001ff1a7424 */ /* 0x000fe200078e00ff */
[----:B------:R-:W-:Y:S01]  /*1e90*/  MOV R13, R31 ;  /* 0x0000001f000d7202 */ /* 0x000fe20000000f00 */
[----:B------:R-:W-:Y:S01]  /*1ea0*/  BSSY.RECONVERGENT B1, `(.L_x_24) ;  /* 0x0000052000017945 */ /* 0x000fe20003800200 */
[----:B------:R-:W-:Y:S01]  /*1eb0*/  LOP3.LUT R15, R14, 0x3ff00000, RZ, 0xfc, !PT ;  /* 0x3ff000000e0f7812 */ /* 0x000fe200078efcff */
[----:B------:R-:W-:Y:S01]  /*1ec0*/  IMAD.MOV.U32 R14, RZ, RZ, R30 ;  /* 0x000000ffff0e7224 */ /* 0x000fe200078e001e */
[----:B------:R-:W-:-:S02]  /*1ed0*/  LOP3.LUT R9, R17, 0x7ff00000, RZ, 0xc0, !PT ;  /* 0x7ff0000011097812 */ /* 0x000fc400078ec0ff */
[----:B------:R-:W-:Y:S01]  /*1ee0*/  LOP3.LUT R30, R31, 0x7ff00000, RZ, 0xc0, !PT ;  /* 0x7ff000001f1e7812 */ /* 0x000fe200078ec0ff */
[----:B------:R-:W-:Y:S01]  /*1ef0*/  @!P3 IMAD.MOV.U32 R24, RZ, RZ, RZ ;  /* 0x000000ffff18b224 */ /* 0x000fe200078e00ff */
[----:B------:R-:W-:Y:S01]  /*1f00*/  @!P3 LOP3.LUT R22, R13, 0x7ff00000, RZ, 0xc0, !PT ;  /* 0x7ff000000d16b812 */ /* 0x000fe200078ec0ff */
[----:B------:R-:W-:Y:S01]  /*1f10*/  @!P0 DMUL R14, R12, 8.98846567431157953865e+307 ;  /* 0x7fe000000c0e8828 */ /* 0x000fe20000000000 */
[C---:B------:R-:W-:Y:S02]  /*1f20*/  ISETP.GE.U32.AND P2, PT, R9.reuse, R30, PT ;  /* 0x0000001e0900720c */ /* 0x040fe40003f46070 */
[----:B------:R-:W-:Y:S02]  /*1f30*/  @!P3 ISETP.GE.U32.AND P4, PT, R9, R22, PT ;  /* 0x000000160900b20c */ /* 0x000fe40003f86070 */
[C---:B------:R-:W-:Y:S01]  /*1f40*/  SEL R23, R11.reuse, 0x63400000, !P2 ;  /* 0x634000000b177807 */ /* 0x040fe20005000000 */
[----:B------:R-:W0:Y:S01]  /*1f50*/  MUFU.RCP64H R27, R15 ;  /* 0x0000000f001b7308 */ /* 0x000e220000001800 */
[----:B------:R-:W-:-:S02]  /*1f60*/  @!P3 SEL R25, R11, 0x63400000, !P4 ;  /* 0x634000000b19b807 */ /* 0x000fc40006000000 */
[--C-:B------:R-:W-:Y:S02]  /*1f70*/  LOP3.LUT R23, R23, 0x800fffff, R17.reuse, 0xf8, !PT ;  /* 0x800fffff17177812 */ /* 0x100fe400078ef811 */
[----:B------:R-:W-:Y:S02]  /*1f80*/  @!P3 LOP3.LUT R25, R25, 0x80000000, R17, 0xf8, !PT ;  /* 0x800000001919b812 */ /* 0x000fe400078ef811 */
[----:B------:R-:W-:Y:S02]  /*1f90*/  MOV R22, R16 ;  /* 0x0000001000167202 */ /* 0x000fe40000000f00 */
[----:B------:R-:W-:Y:S02]  /*1fa0*/  @!P3 LOP3.LUT R25, R25, 0x100000, RZ, 0xfc, !PT ;  /* 0x001000001919b812 */ /* 0x000fe400078efcff */
[----:B------:R-:W-:-:S04]  /*1fb0*/  @!P0 LOP3.LUT R30, R15, 0x7ff00000, RZ, 0xc0, !PT ;  /* 0x7ff000000f1e8812 */ /* 0x000fc800078ec0ff */
[----:B------:R-:W-:Y:S02]  /*1fc0*/  @!P3 DFMA R22, R22, 2, -R24 ;  /* 0x400000001616b82b */ /* 0x000fe40000000818 */
[----:B0-----:R-:W-:-:S08]  /*1fd0*/  DFMA R24, R26, -R14, 1 ;  /* 0x3ff000001a18742b */ /* 0x001fd0000000080e */
[----:B------:R-:W-:-:S08]  /*1fe0*/  DFMA R24, R24, R24, R24 ;  /* 0x000000181818722b */ /* 0x000fd00000000018 */
[----:B------:R-:W-:-:S08]  /*1ff0*/  DFMA R24, R26, R24, R26 ;  /* 0x000000181a18722b */ /* 0x000fd0000000001a */
[----:B------:R-:W-:-:S08]  /*2000*/  DFMA R26, R24, -R14, 1 ;  /* 0x3ff00000181a742b */ /* 0x000fd0000000080e */
[----:B------:R-:W-:-:S08]  /*2010*/  DFMA R24, R24, R26, R24 ;  /* 0x0000001a1818722b */ /* 0x000fd00000000018 */
[----:B------:R-:W-:-:S08]  /*2020*/  DMUL R26, R24, R22 ;  /* 0x00000016181a7228 */ /* 0x000fd00000000000 */
[----:B------:R-:W-:-:S08]  /*2030*/  DFMA R28, R26, -R14, R22 ;  /* 0x8000000e1a1c722b */ /* 0x000fd00000000016 */
[----:B------:R-:W-:Y:S01]  /*2040*/  DFMA R28, R24, R28, R26 ;  /* 0x0000001c181c722b */ /* 0x000fe2000000001a */
[----:B------:R-:W-:Y:S02]  /*2050*/  MOV R27, R9 ;  /* 0x00000009001b7202 */ /* 0x000fe40000000f00 */
[----:B------:R-:W-:-:S05]  /*2060*/  @!P3 LOP3.LUT R27, R23, 0x7ff00000, RZ, 0xc0, !PT ;  /* 0x7ff00000171bb812 */ /* 0x000fca00078ec0ff */
[----:B------:R-:W-:-:S05]  /*2070*/  VIADD R24, R27, 0xffffffff ;  /* 0xffffffff1b187836 */ /* 0x000fca0000000000 */
[----:B------:R-:W-:Y:S01]  /*2080*/  ISETP.GT.U32.AND P0, PT, R24, 0x7feffffe, PT ;  /* 0x7feffffe1800780c */ /* 0x000fe20003f04070 */
[----:B------:R-:W-:-:S05]  /*2090*/  VIADD R24, R30, 0xffffffff ;  /* 0xffffffff1e187836 */ /* 0x000fca0000000000 */
[----:B------:R-:W-:-:S13]  /*20a0*/  ISETP.GT.U32.OR P0, PT, R24, 0x7feffffe, P0 ;  /* 0x7feffffe1800780c */ /* 0x000fda0000704470 */
[----:B------:R-:W-:Y:S05]  /*20b0*/  @P0 BRA `(.L_x_25) ;  /* 0x00000000006c0947 */ /* 0x000fea0003800000 */
[----:B------:R-:W-:-:S04]  /*20c0*/  LOP3.LUT R24, R13, 0x7ff00000, RZ, 0xc0, !PT ;  /* 0x7ff000000d187812 */ /* 0x000fc800078ec0ff */
[CC--:B------:R-:W-:Y:S02]  /*20d0*/  VIADDMNMX R16, R9.reuse, -R24.reuse, 0xb9600000, !PT ;  /* 0xb960000009107446 */ /* 0x0c0fe40007800918 */
[----:B------:R-:W-:Y:S02]  /*20e0*/  ISETP.GE.U32.AND P0, PT, R9, R24, PT ;  /* 0x000000180900720c */ /* 0x000fe40003f06070 */
[----:B------:R-:W-:Y:S02]  /*20f0*/  VIMNMX R16, PT, PT, R16, 0x46a00000, PT ;  /* 0x46a0000010107848 */ /* 0x000fe40003fe0100 */
[----:B------:R-:W-:-:S04]  /*2100*/  SEL R11, R11, 0x63400000, !P0 ;  /* 0x634000000b0b7807 */ /* 0x000fc80004000000 */
[----:B------:R-:W-:Y:S01]  /*2110*/  IADD3 R11, PT, PT, -R11, R16, RZ ;  /* 0x000000100b0b7210 */ /* 0x000fe20007ffe1ff */
[----:B------:R-:W-:-:S04]  /*2120*/  IMAD.MOV.U32 R16, RZ, RZ, RZ ;  /* 0x000000ffff107224 */ /* 0x000fc800078e00ff */
[----:B------:R-:W-:-:S06]  /*2130*/  VIADD R17, R11, 0x7fe00000 ;  /* 0x7fe000000b117836 */ /* 0x000fcc0000000000 */
[----:B------:R-:W-:-:S10]  /*2140*/  DMUL R24, R28, R16 ;  /* 0x000000101c187228 */ /* 0x000fd40000000000 */
[----:B------:R-:W-:-:S13]  /*2150*/  FSETP.GTU.AND P0, PT, |R25|, 1.469367938527859385e-39, PT ;  /* 0x001000001900780b */ /* 0x000fda0003f0c200 */
[----:B------:R-:W-:Y:S05]  /*2160*/  @P0 BRA `(.L_x_26) ;  /* 0x0000000000940947 */ /* 0x000fea0003800000 */
[----:B------:R-:W-:Y:S01]  /*2170*/  DFMA R14, R28, -R14, R22 ;  /* 0x8000000e1c0e722b */ /* 0x000fe20000000016 */
[----:B------:R-:W-:-:S09]  /*2180*/  MOV R16, RZ ;  /* 0x000000ff00107202 */ /* 0x000fd20000000f00 */
[C---:B------:R-:W-:Y:S02]  /*2190*/  FSETP.NEU.AND P0, PT, R15.reuse, RZ, PT ;  /* 0x000000ff0f00720b */ /* 0x040fe40003f0d000 */
[----:B------:R-:W-:-:S04]  /*21a0*/  LOP3.LUT R9, R15, 0x80000000, R13, 0x48, !PT ;  /* 0x800000000f097812 */ /* 0x000fc800078e480d */
[----:B------:R-:W-:-:S07]  /*21b0*/  LOP3.LUT R17, R9, R17, RZ, 0xfc, !PT ;  /* 0x0000001109117212 */ /* 0x000fce00078efcff */
[----:B------:R-:W-:Y:S05]  /*21c0*/  @!P0 BRA `(.L_x_26) ;  /* 0x00000000007c8947 */ /* 0x000fea0003800000 */
[----:B------:R-:W-:Y:S01]  /*21d0*/  IMAD.MOV R13, RZ, RZ, -R11 ;  /* 0x000000ffff0d7224 */ /* 0x000fe200078e0a0b */
[----:B------:R-:W-:Y:S01]  /*21e0*/  DMUL.RP R16, R28, R16 ;  /* 0x000000101c107228 */ /* 0x000fe20000008000 */
[----:B------:R-:W-:Y:S01]  /*21f0*/  IMAD.MOV.U32 R12, RZ, RZ, RZ ;  /* 0x000000ffff0c7224 */ /* 0x000fe200078e00ff */
[----:B------:R-:W-:-:S05]  /*2200*/  IADD3 R11, PT, PT, -R11, -0x43300000, RZ ;  /* 0xbcd000000b0b7810 */ /* 0x000fca0007ffe1ff */
[----:B------:R-:W-:-:S03]  /*2210*/  DFMA R12, R24, -R12, R28 ;  /* 0x8000000c180c722b */ /* 0x000fc6000000001c */
[----:B------:R-:W-:-:S07]  /*2220*/  LOP3.LUT R9, R17, R9, RZ, 0x3c, !PT ;  /* 0x0000000911097212 */ /* 0x000fce00078e3cff */
[----:B------:R-:W-:-:S04]  /*2230*/  FSETP.NEU.AND P0, PT, |R13|, R11, PT ;  /* 0x0000000b0d00720b */ /* 0x000fc80003f0d200 */
[----:B------:R-:W-:Y:S02]  /*2240*/  FSEL R24, R16, R24, !P0 ;  /* 0x0000001810187208 */ /* 0x000fe40004000000 */
[----:B------:R-:W-:Y:S01]  /*2250*/  FSEL R25, R9, R25, !P0 ;  /* 0x0000001909197208 */ /* 0x000fe20004000000 */
[----:B------:R-:W-:Y:S06]  /*2260*/  BRA `(.L_x_26) ;  /* 0x0000000000547947 */ /* 0x000fec0003800000 */
.L_x_25:
[----:B------:R-:W-:-:S14]  /*2270*/  DSETP.NAN.AND P0, PT, R16, R16, PT ;  /* 0x000000101000722a */ /* 0x000fdc0003f08000 */
[----:B------:R-:W-:Y:S05]  /*2280*/  @P0 BRA `(.L_x_27) ;  /* 0x0000000000440947 */ /* 0x000fea0003800000 */
[----:B------:R-:W-:-:S14]  /*2290*/  DSETP.NAN.AND P0, PT, R12, R12, PT ;  /* 0x0000000c0c00722a */ /* 0x000fdc0003f08000 */
[----:B------:R-:W-:Y:S05]  /*22a0*/  @P0 BRA `(.L_x_28) ;  /* 0x0000000000300947 */ /* 0x000fea0003800000 */
[----:B------:R-:W-:Y:S01]  /*22b0*/  ISETP.NE.AND P0, PT, R27, R30, PT ;  /* 0x0000001e1b00720c */ /* 0x000fe20003f05270 */
[----:B------:R-:W-:Y:S01]  /*22c0*/  IMAD.MOV.U32 R25, RZ, RZ, -0x80000 ;  /* 0xfff80000ff197424 */ /* 0x000fe200078e00ff */
[----:B------:R-:W-:-:S11]  /*22d0*/  MOV R24, 0x0 ;  /* 0x0000000000187802 */ /* 0x000fd60000000f00 */
[----:B------:R-:W-:Y:S05]  /*22e0*/  @!P0 BRA `(.L_x_26) ;  /* 0x0000000000348947 */ /* 0x000fea0003800000 */
[----:B------:R-:W-:Y:S02]  /*22f0*/  ISETP.NE.AND P0, PT, R27, 0x7ff00000, PT ;  /* 0x7ff000001b00780c */ /* 0x000fe40003f05270 */
[----:B------:R-:W-:Y:S02]  /*2300*/  LOP3.LUT R25, R17, 0x80000000, R13, 0x48, !PT ;  /* 0x8000000011197812 */ /* 0x000fe400078e480d */
[----:B------:R-:W-:-:S13]  /*2310*/  ISETP.EQ.OR P0, PT, R30, RZ, !P0 ;  /* 0x000000ff1e00720c */ /* 0x000fda0004702670 */
[----:B------:R-:W-:Y:S02]  /*2320*/  @P0 LOP3.LUT R9, R25, 0x7ff00000, RZ, 0xfc, !PT ;  /* 0x7ff0000019090812 */ /* 0x000fe400078efcff */
[----:B------:R-:W-:Y:S01]  /*2330*/  @!P0 MOV R24, RZ ;  /* 0x000000ff00188202 */ /* 0x000fe20000000f00 */
[----:B------:R-:W-:Y:S01]  /*2340*/  @P0 IMAD.MOV.U32 R24, RZ, RZ, RZ ;  /* 0x000000ffff180224 */ /* 0x000fe200078e00ff */
[----:B------:R-:W-:Y:S01]  /*2350*/  @P0 MOV R25, R9 ;  /* 0x0000000900190202 */ /* 0x000fe20000000f00 */
[----:B------:R-:W-:Y:S06]  /*2360*/  BRA `(.L_x_26) ;  /* 0x0000000000147947 */ /* 0x000fec0003800000 */
.L_x_28:
[----:B------:R-:W-:Y:S01]  /*2370*/  LOP3.LUT R25, R13, 0x80000, RZ, 0xfc, !PT ;  /* 0x000800000d197812 */ /* 0x000fe200078efcff */
[----:B------:R-:W-:Y:S01]  /*2380*/  IMAD.MOV.U32 R24, RZ, RZ, R12 ;  /* 0x000000ffff187224 */ /* 0x000fe200078e000c */
[----:B------:R-:W-:Y:S06]  /*2390*/  BRA `(.L_x_26) ;  /* 0x0000000000087947 */ /* 0x000fec0003800000 */
.L_x_27:
[----:B------:R-:W-:Y:S02]  /*23a0*/  LOP3.LUT R25, R17, 0x80000, RZ, 0xfc, !PT ;  /* 0x0008000011197812 */ /* 0x000fe400078efcff */
[----:B------:R-:W-:-:S07]  /*23b0*/  MOV R24, R16 ;  /* 0x0000001000187202 */ /* 0x000fce0000000f00 */
.L_x_26:
[----:B------:R-:W-:Y:S05]  /*23c0*/  BSYNC.RECONVERGENT B1 ;  /* 0x0000000000017941 */ /* 0x000fea0003800200 */
.L_x_24:
[----:B------:R-:W-:Y:S02]  /*23d0*/  HFMA2 R13, -RZ, RZ, 0, 0 ;  /* 0x00000000ff0d7431 */ /* 0x000fe400000001ff */
[----:B------:R-:W-:-:S04]  /*23e0*/  IMAD.MOV.U32 R12, RZ, RZ, R0 ;  /* 0x000000ffff0c7224 */ /* 0x000fc800078e0000 */
[----:B------:R-:W-:Y:S05]  /*23f0*/  RET.REL.NODEC R12 `(_Z4TRSMPdiii) ;  /* 0xffffffdc0c007950 */ /* 0x000fea0003c3ffff */
.L_x_29:
        /* <DEDUP_REMOVED lines=16> */
.L_x_70:


//--------------------- .text._Z5POTF2Pdiii       --------------------------
	.section	.text._Z5POTF2Pdiii,"ax",@progbits
	.align	128
        .global         _Z5POTF2Pdiii
        .type           _Z5POTF2Pdiii,@function
        .size           _Z5POTF2Pdiii,(.L_x_72 - _Z5POTF2Pdiii)
        .other          _Z5POTF2Pdiii,@"STO_CUDA_ENTRY STV_DEFAULT"
_Z5POTF2Pdiii:
.text._Z5POTF2Pdiii:
[----:B------:R-:W-:Y:S08]  /*0000*/  LDC R1, c[0x0][0x37c] ;  /* 0x0000df00ff017b82 */ /* 0x000ff00000000800 */
[----:B------:R-:W0:Y:S01]  /*0010*/  LDC.64 R4, c[0x0][0x388] ;  /* 0x0000e200ff047b82 */ /* 0x000e220000000a00 */
[----:B------:R-:W1:Y:S01]  /*0020*/  LDCU UR4, c[0x0][0x390] ;  /* 0x00007200ff0477ac */ /* 0x000e620008000800 */
[----:B------:R-:W2:Y:S01]  /*0030*/  S2R R2, SR_TID.X ;  /* 0x0000000000027919 */ /* 0x000ea20000002100 */
[----:B------:R-:W3:Y:S05]  /*0040*/  LDCU.64 UR8, c[0x0][0x358] ;  /* 0x00006b00ff0877ac */ /* 0x000eea0008000a00 */
[----:B------:R-:W4:Y:S01]  /*0050*/  LDC.64 R8, c[0x0][0x380] ;  /* 0x0000e000ff087b82 */ /* 0x000f220000000a00 */
[----:B-1----:R-:W-:-:S02]  /*0060*/  IMAD.U32 R11, RZ, RZ, UR4 ;  /* 0x00000004ff0b7e24 */ /* 0x002fc4000f8e00ff */
[----:B0-----:R-:W-:Y:S01]  /*0070*/  IMAD R3, R5, R4, RZ ;  /* 0x0000000405037224 */ /* 0x001fe200078e02ff */
[----:B------:R-:W-:-:S04]  /*0080*/  SHF.R.S32.HI R0, RZ, 0x1f, R4 ;  /* 0x0000001fff007819 */ /* 0x000fc80000011404 */
[----:B------:R-:W-:-:S04]  /*0090*/  IADD3 R4, P0, PT, R3, R4, RZ ;  /* 0x0000000403047210 */ /* 0x000fc80007f1e0ff */
[----:B------:R-:W-:Y:S02]  /*00a0*/  LEA.HI.X.SX32 R0, R3, R0, 0x1, P0 ;  /* 0x0000000003007211 */ /* 0x000fe400000f0eff */
[----:B------:R-:W-:Y:S02]  /*00b0*/  ISETP.GE.AND P0, PT, R11, 0x1, PT ;  /* 0x000000010b00780c */ /* 0x000fe40003f06270 */
[----:B----4-:R-:W-:-:S04]  /*00c0*/  LEA R8, P1, R4, R8, 0x3 ;  /* 0x0000000804087211 */ /* 0x010fc800078218ff */
[----:B------:R-:W-:-:S07]  /*00d0*/  LEA.HI.X R9, R4, R9, R0, 0x3, P1 ;  /* 0x0000000904097211 */ /* 0x000fce00008f1c00 */
[----:B--23--:R-:W-:Y:S05]  /*00e0*/  @!P0 BRA `(.L_x_30) ;  /* 0x0000001800988947 */ /* 0x00cfea0003800000 */
        /* <DEDUP_REMOVED lines=11> */
.L_x_32:
[----:B-1----:R-:W-:-:S04]  /*01a0*/  IMAD R7, R5, UR4, R2 ;  /* 0x0000000405077c24 */ /* 0x002fc8000f8e0202 */
[----:B------:R-:W-:-:S05]  /*01b0*/  IMAD.WIDE R6, R7, 0x8, R8 ;  /* 0x0000000807067825 */ /* 0x000fca00078e0208 */
[----:B------:R-:W2:Y:S01]  /*01c0*/  LDG.E.64 R12, desc[UR8][R6.64] ;  /* 0x00000008060c7981 */ /* 0x000ea2000c1e1b00 */
[----:B------:R-:W-:Y:S02]  /*01d0*/  IMAD R4, R11, UR4, R2 ;  /* 0x000000040b047c24 */ /* 0x000fe4000f8e0202 */
[----:B------:R-:W-:-:S03]  /*01e0*/  IMAD.WIDE R14, R5, 0x8, R6 ;  /* 0x00000008050e7825 */ /* 0x000fc600078e0206 */
[----:B------:R-:W-:-:S05]  /*01f0*/  LEA R4, R4, UR5, 0x3 ;  /* 0x0000000504047c11 */ /* 0x000fca000f8e18ff */
[----:B--2---:R0:W-:Y:S01]  /*0200*/  STS.64 [R4], R12 ;  /* 0x0000000c04007388 */ /* 0x0041e20000000a00 */
[----:B------:R-:W-:Y:S06]  /*0210*/  BAR.SYNC.DEFER_BLOCKING 0x0 ;  /* 0x0000000000007b1d */ /* 0x000fec0000010000 */
[----:B------:R-:W2:Y:S01]  /*0220*/  LDG.E.64 R16, desc[UR8][R14.64] ;  /* 0x000000080e107981 */ /* 0x000ea2000c1e1b00 */
[----:B------:R-:W-:Y:S01]  /*0230*/  LEA R10, R11, R4, 0x3 ;  /* 0x000000040b0a7211 */ /* 0x000fe200078e18ff */
[----:B------:R-:W-:-:S04]  /*0240*/  IMAD.WIDE R18, R5, 0x8, R14 ;  /* 0x0000000805127825 */ /* 0x000fc800078e020e */
[----:B--2---:R1:W-:Y:S01]  /*0250*/  STS.64 [R10], R16 ;  /* 0x000000100a007388 */ /* 0x0043e20000000a00 */
[----:B------:R-:W-:Y:S06]  /*0260*/  BAR.SYNC.DEFER_BLOCKING 0x0 ;  /* 0x0000000000007b1d */ /* 0x000fec0000010000 */
[----:B------:R-:W2:Y:S01]  /*0270*/  LDG.E.64 R6, desc[UR8][R18.64] ;  /* 0x0000000812067981 */ /* 0x000ea2000c1e1b00 */
[----:B------:R-:W-:Y:S02]  /*0280*/  IMAD R22, R11, 0x8, R10 ;  /* 0x000000080b167824 */ /* 0x000fe400078e020a */
[----:B------:R-:W-:-:S03]  /*0290*/  IMAD.WIDE R20, R5, 0x8, R18 ;  /* 0x0000000805147825 */ /* 0x000fc600078e0212 */
[----:B--2---:R2:W-:Y:S01]  /*02a0*/  STS.64 [R22], R6 ;  /* 0x0000000616007388 */ /* 0x0045e20000000a00 */
[----:B------:R-:W-:Y:S06]  /*02b0*/  BAR.SYNC.DEFER_BLOCKING 0x0 ;  /* 0x0000000000007b1d */ /* 0x000fec0000010000 */
[----:B0-----:R-:W3:Y:S01]  /*02c0*/  LDG.E.64 R12, desc[UR8][R20.64] ;  /* 0x00000008140c7981 */ /* 0x001ee2000c1e1b00 */
[----:B------:R-:W-:Y:S02]  /*02d0*/  IMAD R4, R11, 0x8, R22 ;  /* 0x000000080b047824 */ /* 0x000fe400078e0216 */
[----:B------:R-:W-:-:S03]  /*02e0*/  IMAD.WIDE R14, R5, 0x8, R20 ;  /* 0x00000008050e7825 */ /* 0x000fc600078e0214 */
[----:B---3--:R0:W-:Y:S01]  /*02f0*/  STS.64 [R4], R12 ;  /* 0x0000000c04007388 */ /* 0x0081e20000000a00 */
[----:B------:R-:W-:Y:S06]  /*0300*/  BAR.SYNC.DEFER_BLOCKING 0x0 ;  /* 0x0000000000007b1d */ /* 0x000fec0000010000 */
[----:B-1----:R-:W3:Y:S01]  /*0310*/  LDG.E.64 R16, desc[UR8][R14.64] ;  /* 0x000000080e107981 */ /* 0x002ee2000c1e1b00 */
[----:B------:R-:W-:Y:S02]  /*0320*/  IMAD R10, R11, 0x8, R4 ;  /* 0x000000080b0a7824 */ /* 0x000fe400078e0204 */
[----:B------:R-:W-:-:S03]  /*0330*/  IMAD.WIDE R18, R5, 0x8, R14 ;  /* 0x0000000805127825 */ /* 0x000fc600078e020e */
[----:B---3--:R1:W-:Y:S01]  /*0340*/  STS.64 [R10], R16 ;  /* 0x000000100a007388 */ /* 0x0083e20000000a00 */
[----:B------:R-:W-:Y:S06]  /*0350*/  BAR.SYNC.DEFER_BLOCKING 0x0 ;  /* 0x0000000000007b1d */ /* 0x000fec0000010000 */
[----:B--2---:R-:W2:Y:S01]  /*0360*/  LDG.E.64 R6, desc[UR8][R18.64] ;  /* 0x0000000812067981 */ /* 0x004ea2000c1e1b00 */
[----:B------:R-:W-:Y:S01]  /*0370*/  LEA R22, R11, R10, 0x3 ;  /* 0x0000000a0b167211 */ /* 0x000fe200078e18ff */
[----:B------:R-:W-:-:S04]  /*0380*/  IMAD.WIDE R20, R5, 0x8, R18 ;  /* 0x0000000805147825 */ /* 0x000fc800078e0212 */
        /* <DEDUP_REMOVED lines=13> */
[----:B------:R-:W-:Y:S02]  /*0460*/  IMAD R22, R11, 0x8, R10 ;  /* 0x000000080b167824 */ /* 0x000fe400078e020a */
[----:B------:R-:W-:-:S03]  /*0470*/  IMAD.WIDE R20, R5, 0x8, R18 ;  /* 0x0000000805147825 */ /* 0x000fc600078e0212 */
[----:B--2---:R2:W-:Y:S01]  /*0480*/  STS.64 [R22], R6 ;  /* 0x0000000616007388 */ /* 0x0045e20000000a00 */
[----:B------:R-:W-:Y:S06]  /*0490*/  BAR.SYNC.DEFER_BLOCKING 0x0 ;  /* 0x0000000000007b1d */ /* 0x000fec0000010000 */
[----:B0-----:R-:W3:Y:S01]  /*04a0*/  LDG.E.64 R12, desc[UR8][R20.64] ;  /* 0x00000008140c7981 */ /* 0x001ee2000c1e1b00 */
[----:B------:R-:W-:Y:S01]  /*04b0*/  LEA R4, R11, R22, 0x3 ;  /* 0x000000160b047211 */ /* 0x000fe200078e18ff */
[----:B------:R-:W-:-:S04]  /*04c0*/  IMAD.WIDE R14, R5, 0x8, R20 ;  /* 0x00000008050e7825 */ /* 0x000fc800078e0214 */
        /* <DEDUP_REMOVED lines=18> */
[----:B------:R-:W-:Y:S01]  /*05f0*/  LEA R10, R11, R4, 0x3 ;  /* 0x000000040b0a7211 */ /* 0x000fe200078e18ff */
[----:B------:R-:W-:-:S04]  /*0600*/  IMAD.WIDE R18, R5, 0x8, R14 ;  /* 0x0000000805127825 */ /* 0x000fc800078e020e */
[----:B---3--:R1:W-:Y:S01]  /*0610*/  STS.64 [R10], R16 ;  /* 0x000000100a007388 */ /* 0x0083e20000000a00 */
[----:B------:R-:W-:Y:S06]  /*0620*/  BAR.SYNC.DEFER_BLOCKING 0x0 ;  /* 0x0000000000007b1d */ /* 0x000fec0000010000 */
[----:B--2---:R-:W2:Y:S01]  /*0630*/  LDG.E.64 R6, desc[UR8][R18.64] ;  /* 0x0000000812067981 */ /* 0x004ea2000c1e1b00 */
[----:B------:R-:W-:Y:S02]  /*0640*/  IMAD R22, R11, 0x8, R10 ;  /* 0x000000080b167824 */ /* 0x000fe400078e020a */
[----:B------:R-:W-:-:S03]  /*0650*/  IMAD.WIDE R20, R5, 0x8, R18 ;  /* 0x0000000805147825 */ /* 0x000fc600078e0212 */
[----:B--2---:R1:W-:Y:S01]  /*0660*/  STS.64 [R22], R6 ;  /* 0x0000000616007388 */ /* 0x0043e20000000a00 */
[----:B------:R-:W-:Y:S06]  /*0670*/  BAR.SYNC.DEFER_BLOCKING 0x0 ;  /* 0x0000000000007b1d */ /* 0x000fec0000010000 */
[----:B------:R-:W2:Y:S01]  /*0680*/  LDG.E.64 R20, desc[UR8][R20.64] ;  /* 0x0000000814147981 */ /* 0x000ea2000c1e1b00 */
[----:B------:R-:W-:Y:S01]  /*0690*/  UIADD3 UR4, UPT, UPT, UR4, 0x10, URZ ;  /* 0x0000001004047890 */ /* 0x000fe2000fffe0ff */
[----:B0-----:R-:W-:-:S05]  /*06a0*/  IMAD R13, R11, 0x8, R22 ;  /* 0x000000080b0d7824 */ /* 0x001fca00078e0216 */
[----:B------:R-:W-:Y:S01]  /*06b0*/  ISETP.NE.AND P0, PT, R0, UR4, PT ;  /* 0x0000000400007c0c */ /* 0x000fe2000bf05270 */
[----:B--2---:R1:W-:Y:S01]  /*06c0*/  STS.64 [R13], R20 ;  /* 0x000000140d007388 */ /* 0x0043e20000000a00 */
[----:B------:R-:W-:Y:S11]  /*06d0*/  BAR.SYNC.DEFER_BLOCKING 0x0 ;  /* 0x0000000000007b1d */ /* 0x000ff60000010000 */
[----:B------:R-:W-:Y:S05]  /*06e0*/  @P0 BRA `(.L_x_32) ;  /* 0xfffffff800ac0947 */ /* 0x000fea000383ffff */
.L_x_31:
[----:B------:R-:W-:Y:S05]  /*06f0*/  @!P1 BRA `(.L_x_33) ;  /* 0x0000000400849947 */ /* 0x000fea0003800000 */
[----:B------:R-:W-:Y:S02]  /*0700*/  ISETP.GE.U32.AND P0, PT, R3, 0x8, PT ;  /* 0x000000080300780c */ /* 0x000fe40003f06070 */
[----:B------:R-:W-:-:S04]  /*0710*/  LOP3.LUT R4, R11, 0x7, RZ, 0xc0, !PT ;  /* 0x000000070b047812 */ /* 0x000fc800078ec0ff */
[----:B------:R-:W-:-:S07]  /*0720*/  ISETP.NE.AND P1, PT, R4, RZ, PT ;  /* 0x000000ff0400720c */ /* 0x000fce0003f25270 */
[----:B------:R-:W-:Y:S06]  /*0730*/  @!P0 BRA `(.L_x_34) ;  /* 0x0000000000b88947 */ /* 0x000fec0003800000 */
[----:B-1----:R-:W-:-:S04]  /*0740*/  IMAD R7, R0, R5, R2 ;  /* 0x0000000500077224 */ /* 0x002fc800078e0202 */
[----:B------:R-:W-:-:S05]  /*0750*/  IMAD.WIDE R6, R7, 0x8, R8 ;  /* 0x0000000807067825 */ /* 0x000fca00078e0208 */
[----:B------:R-:W2:Y:S01]  /*0760*/  LDG.E.64 R12, desc[UR8][R6.64] ;  /* 0x00000008060c7981 */ /* 0x000ea2000c1e1b00 */
[----:B------:R-:W0:Y:S01]  /*0770*/  S2UR UR5, SR_CgaCtaId ;  /* 0x00000000000579c3 */ /* 0x000e220000008800 */
[----:B------:R-:W-:Y:S01]  /*0780*/  UMOV UR4, 0x400 ;  /* 0x0000040000047882 */ /* 0x000fe20000000000 */
[----:B------:R-:W-:Y:S02]  /*0790*/  IMAD R3, R0, R11, R2 ;  /* 0x0000000b00037224 */ /* 0x000fe400078e0202 */
[----:B------:R-:W-:Y:S01]  /*07a0*/  IMAD.WIDE R14, R5, 0x8, R6 ;  /* 0x00000008050e7825 */ /* 0x000fe200078e0206 */
[----:B0-----:R-:W-:-:S06]  /*07b0*/  ULEA UR4, UR5, UR4, 0x18 ;  /* 0x0000000405047291 */ /* 0x001fcc000f8ec0ff */
[----:B------:R-:W-:-:S05]  /*07c0*/  LEA R3, R3, UR4, 0x3 ;  /* 0x0000000403037c11 */ /* 0x000fca000f8e18ff */
[----:B--2---:R0:W-:Y:S01]  /*07d0*/  STS.64 [R3], R12 ;  /* 0x0000000c03007388 */ /* 0x0041e20000000a00 */
[----:B------:R-:W-:Y:S06]  /*07e0*/  BAR.SYNC.DEFER_BLOCKING 0x0 ;  /* 0x0000000000007b1d */ /* 0x000fec0000010000 */
[----:B------:R-:W2:Y:S01]  /*07f0*/  LDG.E.64 R16, desc[UR8][R14.64] ;  /* 0x000000080e107981 */ /* 0x000ea2000c1e1b00 */
[----:B------:R-:W-:Y:S02]  /*0800*/  IMAD R10, R11, 0x8, R3 ;  /* 0x000000080b0a7824 */ /* 0x000fe400078e0203 */
[----:B------:R-:W-:-:S03]  /*0810*/  IMAD.WIDE R6, R5, 0x8, R14 ;  /* 0x0000000805067825 */ /* 0x000fc600078e020e */
[----:B--2---:R1:W-:Y:S01]  /*0820*/  STS.64 [R10], R16 ;  /* 0x000000100a007388 */ /* 0x0043e20000000a00 */
[----:B------:R-:W-:Y:S06]  /*0830*/  BAR.SYNC.DEFER_BLOCKING 0x0 ;  /* 0x0000000000007b1d */ /* 0x000fec0000010000 */
[----:B------:R-:W2:Y:S01]  /*0840*/  LDG.E.64 R18, desc[UR8][R6.64] ;  /* 0x0000000806127981 */ /* 0x000ea2000c1e1b00 */
        /* <DEDUP_REMOVED lines=19> */
[----:B0-----:R-:W2:Y:S01]  /*0980*/  LDG.E.64 R12, desc[UR8][R20.64] ;  /* 0x00000008140c7981 */ /* 0x001ea2000c1e1b00 */
[----:B------:R-:W-:Y:S01]  /*0990*/  LEA R3, R11, R22, 0x3 ;  /* 0x000000160b037211 */ /* 0x000fe200078e18ff */
[----:B------:R-:W-:-:S04]  /*09a0*/  IMAD.WIDE R14, R5, 0x8, R20 ;  /* 0x00000008050e7825 */ /* 0x000fc800078e0214 */
[----:B--2---:R3:W-:Y:S01]  /*09b0*/  STS.64 [R3], R12 ;  /* 0x0000000c03007388 */ /* 0x0047e20000000a00 */
[----:B------:R-:W-:Y:S06]  /*09c0*/  BAR.SYNC.DEFER_BLOCKING 0x0 ;  /* 0x0000000000007b1d */ /* 0x000fec0000010000 */
[----:B------:R-:W2:Y:S01]  /*09d0*/  LDG.E.64 R14, desc[UR8][R14.64] ;  /* 0x000000080e0e7981 */ /* 0x000ea2000c1e1b00 */
[----:B------:R-:W-:Y:S02]  /*09e0*/  IMAD R7, R11, 0x8, R3 ;  /* 0x000000080b077824 */ /* 0x000fe400078e0203 */
[----:B------:R-:W-:-:S03]  /*09f0*/  VIADD R0, R0, 0x8 ;  /* 0x0000000800007836 */ /* 0x000fc60000000000 */
[----:B--2---:R3:W-:Y:S01]  /*0a00*/  STS.64 [R7], R14 ;  /* 0x0000000e07007388 */ /* 0x0047e20000000a00 */
[----:B------:R-:W-:Y:S06]  /*0a10*/  BAR.SYNC.DEFER_BLOCKING 0x0 ;  /* 0x0000000000007b1d */ /* 0x000fec0000010000 */
.L_x_34:
[----:B------:R-:W-:Y:S05]  /*0a20*/  @!P1 BRA `(.L_x_33) ;  /* 0x0000000000b89947 */ /* 0x000fea0003800000 */
[----:B------:R-:W-:Y:S02]  /*0a30*/  ISETP.GE.U32.AND P0, PT, R4, 0x4, PT ;  /* 0x000000040400780c */ /* 0x000fe40003f06070 */
[----:B---3--:R-:W-:-:S04]  /*0a40*/  LOP3.LUT R3, R11, 0x3, RZ, 0xc0, !PT ;  /* 0x000000030b037812 */ /* 0x008fc800078ec0ff */
[----:B------:R-:W-:-:S07]  /*0a50*/  ISETP.NE.AND P1, PT, R3, RZ, PT ;  /* 0x000000ff0300720c */ /* 0x000fce0003f25270 */
[----:B------:R-:W-:Y:S06]  /*0a60*/  @!P0 BRA `(.L_x_35) ;  /* 0x0000000000688947 */ /* 0x000fec0003800000 */
[----:B------:R-:W-:-:S04]  /*0a70*/  IMAD R15, R0, R5, R2 ;  /* 0x00000005000f7224 */ /* 0x000fc800078e0202 */
[----:B------:R-:W-:-:S05]  /*0a80*/  IMAD.WIDE R14, R15, 0x8, R8 ;  /* 0x000000080f0e7825 */ /* 0x000fca00078e0208 */
[----:B-1----:R-:W2:Y:S01]  /*0a90*/  LDG.E.64 R6, desc[UR8][R14.64] ;  /* 0x000000080e067981 */ /* 0x002ea2000c1e1b00 */
        /* <DEDUP_REMOVED lines=13> */
[----:B------:R-:W3:Y:S01]  /*0b70*/  LDG.E.64 R14, desc[UR8][R18.64] ;  /* 0x00000008120e7981 */ /* 0x000ee2000c1e1b00 */
[----:B------:R-:W-:Y:S01]  /*0b80*/  LEA R22, R11, R10, 0x3 ;  /* 0x0000000a0b167211 */ /* 0x000fe200078e18ff */
[----:B------:R-:W-:-:S04]  /*0b90*/  IMAD.WIDE R20, R5, 0x8, R18 ;  /* 0x0000000805147825 */ /* 0x000fc800078e0212 */
[----:B---3--:R2:W-:Y:S01]  /*0ba0*/  STS.64 [R22], R14 ;  /* 0x0000000e16007388 */ /* 0x0085e20000000a00 */
[----:B------:R-:W-:Y:S06]  /*0bb0*/  BAR.SYNC.DEFER_BLOCKING 0x0 ;  /* 0x0000000000007b1d */ /* 0x000fec0000010000 */
[----:B0-----:R-:W3:Y:S01]  /*0bc0*/  LDG.E.64 R6, desc[UR8][R20.64] ;  /* 0x0000000814067981 */ /* 0x001ee2000c1e1b00 */
[----:B------:R-:W-:Y:S02]  /*0bd0*/  IMAD R17, R11, 0x8, R22 ;  /* 0x000000080b117824 */ /* 0x000fe400078e0216 */
[----:B------:R-:W-:-:S03]  /*0be0*/  VIADD R0, R0, 0x4 ;  /* 0x0000000400007836 */ /* 0x000fc60000000000 */
[----:B---3--:R2:W-:Y:S01]  /*0bf0*/  STS.64 [R17], R6 ;  /* 0x0000000611007388 */ /* 0x0085e20000000a00 */
[----:B------:R-:W-:Y:S06]  /*0c00*/  BAR.SYNC.DEFER_BLOCKING 0x0 ;  /* 0x0000000000007b1d */ /* 0x000fec0000010000 */
.L_x_35:
[----:B------:R-:W-:Y:S05]  /*0c10*/  @!P1 BRA `(.L_x_33) ;  /* 0x00000000003c9947 */ /* 0x000fea0003800000 */
[----:B------:R-:W0:Y:S01]  /*0c20*/  S2UR UR5, SR_CgaCtaId ;  /* 0x00000000000579c3 */ /* 0x000e220000008800 */
[----:B------:R-:W-:Y:S02]  /*0c30*/  UMOV UR4, 0x400 ;  /* 0x0000040000047882 */ /* 0x000fe40000000000 */
[----:B0-----:R-:W-:-:S03]  /*0c40*/  ULEA UR5, UR5, UR4, 0x18 ;  /* 0x0000000405057291 */ /* 0x001fc6000f8ec0ff */
[----:B------:R-:W-:-:S09]  /*0c50*/  UMOV UR4, URZ ;  /* 0x000000ff00047c82 */ /* 0x000fd20008000000 */
.L_x_36:
[----:B012---:R-:W-:-:S04]  /*0c60*/  IMAD R7, R0, R5, R2 ;  /* 0x0000000500077224 */ /* 0x007fc800078e0202 */
[----:B------:R-:W-:-:S06]  /*0c70*/  IMAD.WIDE R6, R7, 0x8, R8 ;  /* 0x0000000807067825 */ /* 0x000fcc00078e0208 */
[----:B------:R-:W2:Y:S01]  /*0c80*/  LDG.E.64 R6, desc[UR8][R6.64] ;  /* 0x0000000806067981 */ /* 0x000ea2000c1e1b00 */
[----:B------:R-:W-:Y:S01]  /*0c90*/  UIADD3 UR4, UPT, UPT, UR4, 0x1, URZ ;  /* 0x0000000104047890 */ /* 0x000fe2000fffe0ff */
[C---:B------:R-:W-:Y:S01]  /*0ca0*/  IMAD R4, R0.reuse, R11, R2 ;  /* 0x0000000b00047224 */ /* 0x040fe200078e0202 */
[----:B------:R-:W-:-:S04]  /*0cb0*/  IADD3 R0, PT, PT, R0, 0x1, RZ ;  /* 0x0000000100007810 */ /* 0x000fc80007ffe0ff */
[----:B------:R-:W-:Y:S02]  /*0cc0*/  ISETP.NE.AND P0, PT, R3, UR4, PT ;  /* 0x0000000403007c0c */ /* 0x000fe4000bf05270 */
[----:B------:R-:W-:-:S05]  /*0cd0*/  LEA R13, R4, UR5, 0x3 ;  /* 0x00000005040d7c11 */ /* 0x000fca000f8e18ff */
[----:B--2---:R0:W-:Y:S01]  /*0ce0*/  STS.64 [R13], R6 ;  /* 0x000000060d007388 */ /* 0x0041e20000000a00 */
[----:B------:R-:W-:Y:S06]  /*0cf0*/  BAR.SYNC.DEFER_BLOCKING 0x0 ;  /* 0x0000000000007b1d */ /* 0x000fec0000010000 */
[----:B------:R-:W-:Y:S05]  /*0d00*/  @P0 BRA `(.L_x_36) ;  /* 0xfffffffc00d40947 */ /* 0x000fea000383ffff */
.L_x_33:
[----:B------:R-:W4:Y:S01]  /*0d10*/  S2UR UR5, SR_CgaCtaId ;  /* 0x00000000000579c3 */ /* 0x000f220000008800 */
[----:B------:R-:W-:Y:S01]  /*0d20*/  R2UR UR6, R11 ;  /* 0x000000000b0672ca */ /* 0x000fe200000e0000 */
[----:B------:R-:W-:Y:S01]  /*0d30*/  UMOV UR4, 0x400 ;  /* 0x0000040000047882 */ /* 0x000fe20000000000 */
[----:B012---:R-:W-:Y:S01]  /*0d40*/  IMAD R6, R2, R11, R2 ;  /* 0x0000000b02067224 */ /* 0x007fe200078e0202 */
[----:B------:R-:W-:Y:S01]  /*0d50*/  PRMT R4, RZ, 0x7610, R4 ;  /* 0x00007610ff047816 */ /* 0x000fe20000000004 */
[----:B---3--:R-:W-:Y:S01]  /*0d60*/  IMAD.MOV.U32 R3, RZ, RZ, RZ ;  /* 0x000000ffff037224 */ /* 0x008fe200078e00ff */
[----:B------:R-:W-:Y:S01]  /*0d70*/  PRMT R5, RZ, 0x7610, R5 ;  /* 0x00007610ff057816 */ /* 0x000fe20000000005 */
[----:B------:R-:W0:Y:S01]  /*0d80*/  LDCU.U16 UR10, c[0x0][0x390] ;  /* 0x00007200ff0a77ac */ /* 0x000e220008000400 */
[----:B----4-:R-:W-:-:S06]  /*0d90*/  ULEA UR5, UR5, UR4, 0x18 ;  /* 0x0000000405057291 */ /* 0x010fcc000f8ec0ff */
[----:B------:R-:W-:Y:S01]  /*0da0*/  USHF.L.U32 UR4, UR6, 0x3, URZ ;  /* 0x0000000306047899 */ /* 0x000fe200080006ff */
[----:B0-----:R-:W-:-:S11]  /*0db0*/  LEA R6, R6, UR5, 0x3 ;  /* 0x0000000506067c11 */ /* 0x001fd6000f8e18ff */
.L_x_52:
[----:B0-----:R-:W0:Y:S01]  /*0dc0*/  LDCU UR6, c[0x0][0x390] ;  /* 0x00007200ff0677ac */ /* 0x001e220008000800 */
[-C--:B------:R-:W-:Y:S01]  /*0dd0*/  ISETP.NE.AND P0, PT, R2, R3.reuse, PT ;  /* 0x000000030200720c */ /* 0x080fe20003f05270 */
[----:B------:R-:W-:Y:S01]  /*0de0*/  BSSY.RECONVERGENT B0, `(.L_x_37) ;  /* 0x000001a000007945 */ /* 0x000fe20003800200 */
[----:B-1----:R-:W-:-:S05]  /*0df0*/  LOP3.LUT R7, RZ, R3, RZ, 0x33, !PT ;  /* 0x00000003ff077212 */ /* 0x002fca00078e33ff */
[----:B0-----:R-:W-:-:S06]  /*0e00*/  VIADD R7, R7, UR6 ;  /* 0x0000000607077c36 */ /* 0x001fcc0008000000 */
[----:B--2---:R-:W-:Y:S05]  /*0e10*/  @P0 BRA `(.L_x_38) ;  /* 0x0000000000580947 */ /* 0x004fea0003800000 */
[----:B------:R-:W0:Y:S01]  /*0e20*/  LDS.64 R14, [R6] ;  /* 0x00000000060e7984 */ /* 0x000e220000000a00 */
[----:B------:R-:W-:Y:S01]  /*0e30*/  IMAD.MOV.U32 R20, RZ, RZ, 0x0 ;  /* 0x00000000ff147424 */ /* 0x000fe200078e00ff */
[----:B------:R-:W-:Y:S01]  /*0e40*/  BSSY.RECONVERGENT B1, `(.L_x_39) ;  /* 0x0000012000017945 */ /* 0x000fe20003800200 */
[----:B------:R-:W-:Y:S01]  /*0e50*/  IMAD.MOV.U32 R21, RZ, RZ, 0x3fd80000 ;  /* 0x3fd80000ff157424 */ /* 0x000fe200078e00ff */
[----:B0-----:R-:W0:Y:S01]  /*0e60*/  MUFU.RSQ64H R17, R15 ;  /* 0x0000000f00117308 */ /* 0x001e220000001c00 */
[----:B------:R-:W-:-:S04]  /*0e70*/  IADD3 R16, PT, PT, R15, -0x3500000, RZ ;  /* 0xfcb000000f107810 */ /* 0x000fc80007ffe0ff */
[----:B------:R-:W-:Y:S02]  /*0e80*/  ISETP.GE.U32.AND P0, PT, R16, 0x7ca00000, PT ;  /* 0x7ca000001000780c */ /* 0x000fe40003f06070 */
[----:B0-----:R-:W-:-:S08]  /*0e90*/  DMUL R10, R16, R16 ;  /* 0x00000010100a7228 */ /* 0x001fd00000000000 */
[----:B------:R-:W-:-:S08]  /*0ea0*/  DFMA R10, R14, -R10, 1 ;  /* 0x3ff000000e0a742b */ /* 0x000fd0000000080a */
[----:B------:R-:W-:Y:S02]  /*0eb0*/  DFMA R20, R10, R20, 0.5 ;  /* 0x3fe000000a14742b */ /* 0x000fe40000000014 */
[----:B------:R-:W-:-:S08]  /*0ec0*/  DMUL R10, R16, R10 ;  /* 0x0000000a100a7228 */ /* 0x000fd00000000000 */
[----:B------:R-:W-:-:S08]  /*0ed0*/  DFMA R20, R20, R10, R16 ;  /* 0x0000000a1414722b */ /* 0x000fd00000000010 */
[----:B------:R-:W-:Y:S02]  /*0ee0*/  DMUL R12, R14, R20 ;  /* 0x000000140e0c7228 */ /* 0x000fe40000000000 */
[----:B------:R-:W-:Y:S01]  /*0ef0*/  IADD3 R19, PT, PT, R21, -0x100000, RZ ;  /* 0xfff0000015137810 */ /* 0x000fe20007ffe0ff */
[----:B------:R-:W-:-:S05]  /*0f00*/  IMAD.MOV.U32 R18, RZ, RZ, R20 ;  /* 0x000000ffff127224 */ /* 0x000fca00078e0014 */
[----:B------:R-:W-:-:S08]  /*0f10*/  DFMA R10, R12, -R12, R14 ;  /* 0x8000000c0c0a722b */ /* 0x000fd0000000000e */
[----:B------:R-:W-:Y:S01]  /*0f20*/  DFMA R22, R10, R18, R12 ;  /* 0x000000120a16722b */ /* 0x000fe2000000000c */
[----:B------:R-:W-:Y:S10]  /*0f30*/  @!P0 BRA `(.L_x_40) ;  /* 0x0000000000088947 */ /* 0x000ff40003800000 */
[----:B------:R-:W-:-:S07]  /*0f40*/  MOV R0, 0xf60 ;  /* 0x00000f6000007802 */ /* 0x000fce0000000f00 */
[----:B------:R-:W-:Y:S05]  /*0f50*/  CALL.REL.NOINC `($__internal_2_$__cuda_sm20_dsqrt_rn_f64_mediumpath_v1) ;  /* 0x0000001800907944 */ /* 0x000fea0003c00000 */
.L_x_40:
[----:B------:R-:W-:Y:S05]  /*0f60*/  BSYNC.RECONVERGENT B1 ;  /* 0x0000000000017941 */ /* 0x000fea0003800200 */
.L_x_39:
[----:B------:R0:W-:Y:S02]  /*0f70*/  STS.64 [R6], R22 ;  /* 0x0000001606007388 */ /* 0x0001e40000000a00 */
.L_x_38:
[----:B------:R-:W-:Y:S05]  /*0f80*/  BSYNC.RECONVERGENT B0 ;  /* 0x0000000000007941 */ /* 0x000fea0003800200 */
.L_x_37:
[----:B------:R-:W1:Y:S01]  /*0f90*/  LDCU UR6, c[0x0][0x390] ;  /* 0x00007200ff0677ac */ /* 0x000e620008000800 */
[----:B------:R-:W-:Y:S01]  /*0fa0*/  BAR.SYNC.DEFER_BLOCKING 0x0 ;  /* 0x0000000000007b1d */ /* 0x000fe20000010000 */
[----:B------:R-:W-:Y:S01]  /*0fb0*/  ISETP.GT.U32.AND P0, PT, R2, R3, PT ;  /* 0x000000030200720c */ /* 0x000fe20003f04070 */
[----:B-1----:R-:W-:-:S05]  /*0fc0*/  IMAD.U32 R11, RZ, RZ, UR6 ;  /* 0x00000006ff0b7e24 */ /* 0x002fca000f8e00ff */
[----:B------:R-:W-:-:S13]  /*0fd0*/  ISETP.GE.U32.OR P0, PT, R2, R11, !P0 ;  /* 0x0000000b0200720c */ /* 0x000fda0004706470 */
[----:B------:R-:W-:Y:S05]  /*0fe0*/  @P0 BRA `(.L_x_41) ;  /* 0x0000000800bc0947 */ /* 0x000fea0003800000 */
[-CC-:B------:R-:W-:Y:S01]  /*0ff0*/  IMAD R0, R3, R11.reuse, R3.reuse ;  /* 0x0000000b03007224 */ /* 0x180fe200078e0203 */
[----:B------:R-:W-:Y:S01]  /*1000*/  MOV R12, 0x1 ;  /* 0x00000001000c7802 */ /* 0x000fe20000000f00 */
[----:B------:R-:W-:Y:S01]  /*1010*/  IMAD R24, R2, R11, R3 ;  /* 0x0000000b02187224 */ /* 0x000fe200078e0203 */
[----:B------:R-:W-:Y:S02]  /*1020*/  BSSY.RECONVERGENT B0, `(.L_x_42) ;  /* 0x0000014000007945 */ /* 0x000fe40003800200 */
[----:B------:R-:W-:Y:S02]  /*1030*/  LEA R0, R0, UR5, 0x3 ;  /* 0x0000000500007c11 */ /* 0x000fe4000f8e18ff */
[----:B------:R-:W-:-:S03]  /*1040*/  LEA R24, R24, UR5, 0x3 ;  /* 0x0000000518187c11 */ /* 0x000fc6000f8e18ff */
[----:B------:R-:W1:Y:S04]  /*1050*/  LDS.64 R28, [R0] ;  /* 0x00000000001c7984 */ /* 0x000e680000000a00 */
[----:B------:R-:W2:Y:S01]  /*1060*/  LDS.64 R14, [R24] ;  /* 0x00000000180e7984 */ /* 0x000ea20000000a00 */
[----:B-1----:R-:W1:Y:S01]  /*1070*/  MUFU.RCP64H R13, R29 ;  /* 0x0000001d000d7308 */ /* 0x002e620000001800 */
[----:B--2---:R-:W-:Y:S01]  /*1080*/  FSETP.GEU.AND P1, PT, |R15|, 6.5827683646048100446e-37, PT ;  /* 0x036000000f00780b */ /* 0x004fe20003f2e200 */
[----:B-1----:R-:W-:-:S08]  /*1090*/  DFMA R10, -R28, R12, 1 ;  /* 0x3ff000001c0a742b */ /* 0x002fd0000000010c */
[----:B------:R-:W-:-:S08]  /*10a0*/  DFMA R10, R10, R10, R10 ;  /* 0x0000000a0a0a722b */ /* 0x000fd0000000000a */
[----:B------:R-:W-:-:S08]  /*10b0*/  DFMA R10, R12, R10, R12 ;  /* 0x0000000a0c0a722b */ /* 0x000fd0000000000c */
[----:B------:R-:W-:-:S08]  /*10c0*/  DFMA R12, -R28, R10, 1 ;  /* 0x3ff000001c0c742b */ /* 0x000fd0000000010a */
[----:B------:R-:W-:-:S08]  /*10d0*/  DFMA R12, R10, R12, R10 ;  /* 0x0000000c0a0c722b */ /* 0x000fd0000000000a */
[----:B------:R-:W-:-:S08]  /*10e0*/  DMUL R10, R14, R12 ;  /* 0x0000000c0e0a7228 */ /* 0x000fd00000000000 */
[----:B------:R-:W-:-:S08]  /*10f0*/  DFMA R16, -R28, R10, R14 ;  /* 0x0000000a1c10722b */ /* 0x000fd0000000010e */
[----:B------:R-:W-:-:S10]  /*1100*/  DFMA R12, R12, R16, R10 ;  /* 0x000000100c0c722b */ /* 0x000fd4000000000a */
[----:B------:R-:W-:-:S05]  /*1110*/  FFMA R0, RZ, R29, R13 ;  /* 0x0000001dff007223 */ /* 0x000fca000000000d */
[----:B------:R-:W-:-:S13]  /*1120*/  FSETP.GT.AND P0, PT, |R0|, 1.469367938527859385e-39, PT ;  /* 0x001000000000780b */ /* 0x000fda0003f04200 */
[----:B------:R-:W-:Y:S05]  /*1130*/  @P0 BRA P1, `(.L_x_43) ;  /* 0x0000000000080947 */ /* 0x000fea0000800000 */
[----:B------:R-:W-:-:S07]  /*1140*/  MOV R0, 0x1160 ;  /* 0x0000116000007802 */ /* 0x000fce0000000f00 */
[----:B0-----:R-:W-:Y:S05]  /*1150*/  CALL.REL.NOINC `($__internal_1_$__cuda_sm20_div_rn_f64_full) ;  /* 0x0000001000947944 */ /* 0x001fea0003c00000 */
.L_x_43:
[----:B------:R-:W-:Y:S05]  /*1160*/  BSYNC.RECONVERGENT B0 ;  /* 0x0000000000007941 */ /* 0x000fea0003800200 */
.L_x_42:
[----:B------:R-:W1:Y:S01]  /*1170*/  LDCU UR6, c[0x0][0x390] ;  /* 0x00007200ff0677ac */ /* 0x000e620008000800 */
[----:B------:R2:W-:Y:S01]  /*1180*/  STS.64 [R24], R12 ;  /* 0x0000000c18007388 */ /* 0x0005e20000000a00 */
[----:B-1----:R-:W-:Y:S01]  /*1190*/  IMAD.U32 R11, RZ, RZ, UR6 ;  /* 0x00000006ff0b7e24 */ /* 0x002fe2000f8e00ff */
[----:B------:R-:W-:Y:S05]  /*11a0*/  WARPSYNC.ALL ;  /* 0x0000000000007948 */ /* 0x000fea0003800000 */
[----:B------:R-:W-:-:S05]  /*11b0*/  IMAD R0, R3, R11, R2 ;  /* 0x0000000b03007224 */ /* 0x000fca00078e0202 */
[----:B------:R-:W-:Y:S01]  /*11c0*/  LEA R15, R0, UR5, 0x3 ;  /* 0x00000005000f7c11 */ /* 0x000fe2000f8e18ff */
[----:B------:R-:W-:-:S04]  /*11d0*/  VIADD R0, R3, 0x1 ;  /* 0x0000000103007836 */ /* 0x000fc80000000000 */
[----:B------:R2:W-:Y:S01]  /*11e0*/  STS.64 [R15], R12 ;  /* 0x0000000c0f007388 */ /* 0x0005e20000000a00 */
[----:B------:R-:W-:Y:S01]  /*11f0*/  BAR.SYNC.DEFER_BLOCKING 0x0 ;  /* 0x0000000000007b1d */ /* 0x000fe20000010000 */
[----:B------:R-:W-:-:S13]  /*1200*/  ISETP.GE.AND P0, PT, R0, R11, PT ;  /* 0x0000000b0000720c */ /* 0x000fda0003f06270 */
[----:B--2---:R-:W-:Y:S05]  /*1210*/  @P0 BRA `(.L_x_41) ;  /* 0x0000000800300947 */ /* 0x004fea0003800000 */
[----:B------:R-:W-:Y:S01]  /*1220*/  IADD3 R10, PT, PT, -R3, -0x2, R11 ;  /* 0xfffffffe030a7810 */ /* 0x000fe20007ffe10b */
[----:B------:R-:W-:Y:S03]  /*1230*/  BSSY.RECONVERGENT B0, `(.L_x_44) ;  /* 0x0000041000007945 */ /* 0x000fe60003800200 */
[----:B------:R-:W-:-:S13]  /*1240*/  ISETP.GE.U32.AND P0, PT, R10, 0x7, PT ;  /* 0x000000070a00780c */ /* 0x000fda0003f06070 */
[----:B------:R-:W-:Y:S05]  /*1250*/  @!P0 BRA `(.L_x_45) ;  /* 0x0000000000f88947 */ /* 0x000fea0003800000 */
[----:B------:R-:W-:Y:S01]  /*1260*/  SHF.L.U32 R13, R3, 0x3, RZ ;  /* 0x00000003030d7819 */ /* 0x000fe200000006ff */
[----:B------:R-:W-:Y:S01]  /*1270*/  BSSY.RECONVERGENT B1, `(.L_x_46) ;  /* 0x000003b000017945 */ /* 0x000fe20003800200 */
[----:B------:R-:W-:Y:S01]  /*1280*/  LOP3.LUT R19, R7, 0xfffffff8, RZ, 0xc0, !PT ;  /* 0xfffffff807137812 */ /* 0x000fe200078ec0ff */
[----:B------:R-:W-:Y:S02]  /*1290*/  IMAD.MOV.U32 R18, RZ, RZ, R3 ;  /* 0x000000ffff127224 */ /* 0x000fe400078e0003 */
[----:B------:R-:W-:Y:S01]  /*12a0*/  IMAD R13, R0, UR4, R13 ;  /* 0x00000004000d7c24 */ /* 0x000fe2000f8e020d */
[----:B------:R-:W-:Y:S01]  /*12b0*/  IADD3 R19, PT, PT, -R19, RZ, RZ ;  /* 0x000000ff13137210 */ /* 0x000fe20007ffe1ff */
[----:B------:R-:W-:Y:S02]  /*12c0*/  VIADD R0, R24, 0x20 ;  /* 0x0000002018007836 */ /* 0x000fe40000000000 */
[----:B------:R-:W-:-:S07]  /*12d0*/  VIADD R10, R13, UR5 ;  /* 0x000000050d0a7c36 */ /* 0x000fce0008000000 */
.L_x_47:
[----:B------:R-:W-:Y:S01]  /*12e0*/  LDS.64 R16, [R24] ;  /* 0x0000000018107984 */ /* 0x000fe20000000a00 */
[----:B------:R-:W-:Y:S01]  /*12f0*/  VIADD R25, R10, UR4 ;  /* 0x000000040a197c36 */ /* 0x000fe20008000000 */
[----:B------:R-:W-:Y:S01]  /*1300*/  IADD3 R18, PT, PT, R18, 0x8, RZ ;  /* 0x0000000812127810 */ /* 0x000fe20007ffe0ff */
[----:B------:R-:W-:Y:S01]  /*1310*/  VIADD R19, R19, 0x8 ;  /* 0x0000000813137836 */ /* 0x000fe20000000000 */
[----:B------:R-:W-:Y:S02]  /*1320*/  LDS.64 R14, [R10] ;  /* 0x000000000a0e7984 */ /* 0x000fe40000000a00 */
[----:B------:R-:W-:Y:S02]  /*1330*/  IADD3 R28, PT, PT, R25, UR4, RZ ;  /* 0x00000004191c7c10 */ /* 0x000fe4000fffe0ff */
[----:B------:R-:W1:Y:S01]  /*1340*/  LDS.64 R12, [R0+-0x18] ;  /* 0xffffe800000c7984 */ /* 0x000e620000000a00 */
[----:B------:R-:W-:Y:S02]  /*1350*/  ISETP.NE.AND P0, PT, R19, RZ, PT ;  /* 0x000000ff1300720c */ /* 0x000fe40003f05270 */
[----:B------:R-:W-:Y:S01]  /*1360*/  VIADD R29, R28, UR4 ;  /* 0x000000041c1d7c36 */ /* 0x000fe20008000000 */
[----:B-1----:R-:W-:Y:S01]  /*1370*/  DFMA R20, -R16, R14, R12 ;  /* 0x0000000e1014722b */ /* 0x002fe2000000010c */
[----:B------:R-:W-:Y:S06]  /*1380*/  LDS.64 R12, [R0+-0x10] ;  /* 0xfffff000000c7984 */ /* 0x000fec0000000a00 */
[----:B------:R-:W-:Y:S04]  /*1390*/  STS.64 [R0+-0x18], R20 ;  /* 0xffffe81400007388 */ /* 0x000fe80000000a00 */
[----:B------:R-:W-:Y:S04]  /*13a0*/  LDS.64 R16, [R24] ;  /* 0x0000000018107984 */ /* 0x000fe80000000a00 */
[----:B------:R1:W2:Y:S02]  /*13b0*/  LDS.64 R14, [R10+UR4] ;  /* 0x000000040a0e7984 */ /* 0x0002a40008000a00 */
[----:B-1----:R-:W-:Y:S01]  /*13c0*/  IMAD R10, R11, 0x40, R10 ;  /* 0x000000400b0a7824 */ /* 0x002fe200078e020a */
[----:B--2---:R-:W-:Y:S01]  /*13d0*/  DFMA R26, -R16, R14, R12 ;  /* 0x0000000e101a722b */ /* 0x004fe2000000010c */
[----:B------:R-:W-:Y:S06]  /*13e0*/  LDS.64 R12, [R0+-0x8] ;  /* 0xfffff800000c7984 */ /* 0x000fec0000000a00 */
[----:B------:R-:W-:Y:S04]  /*13f0*/  STS.64 [R0+-0x10], R26 ;  /* 0xfffff01a00007388 */ /* 0x000fe80000000a00 */
[----:B------:R-:W-:Y:S04]  /*1400*/  LDS.64 R16, [R24] ;  /* 0x0000000018107984 */ /* 0x000fe80000000a00 */
[----:B------:R1:W0:Y:S02]  /*1410*/  LDS.64 R14, [R25+UR4] ;  /* 0x00000004190e7984 */ /* 0x0002240008000a00 */
[----:B-1----:R-:W-:Y:S01]  /*1420*/  VIADD R25, R29, UR4 ;  /* 0x000000041d197c36 */ /* 0x002fe20008000000 */
[----:B0-----:R-:W-:Y:S01]  /*1430*/  DFMA R22, -R16, R14, R12 ;  /* 0x0000000e1016722b */ /* 0x001fe2000000010c */
[----:B------:R-:W-:Y:S06]  /*1440*/  LDS.64 R12, [R0] ;  /* 0x00000000000c7984 */ /* 0x000fec0000000a00 */
[----:B------:R-:W-:Y:S04]  /*1450*/  STS.64 [R0+-0x8], R22 ;  /* 0xfffff81600007388 */ /* 0x000fe80000000a00 */
[----:B------:R-:W-:Y:S04]  /*1460*/  LDS.64 R16, [R24] ;  /* 0x0000000018107984 */ /* 0x000fe80000000a00 */
[----:B------:R0:W1:Y:S02]  /*1470*/  LDS.64 R14, [R28+UR4] ;  /* 0x000000041c0e7984 */ /* 0x0000640008000a00 */
[----:B0-----:R-:W-:Y:S01]  /*1480*/  IADD3 R28, PT, PT, R25, UR4, RZ ;  /* 0x00000004191c7c10 */ /* 0x001fe2000fffe0ff */
[----:B-1----:R-:W-:Y:S01]  /*1490*/  DFMA R20, -R16, R14, R12 ;  /* 0x0000000e1014722b */ /* 0x002fe2000000010c */
[----:B------:R-:W-:Y:S06]  /*14a0*/  LDS.64 R12, [R0+0x8] ;  /* 0x00000800000c7984 */ /* 0x000fec0000000a00 */
[----:B------:R-:W-:Y:S04]  /*14b0*/  STS.64 [R0], R20 ;  /* 0x0000001400007388 */ /* 0x000fe80000000a00 */
[----:B------:R-:W-:Y:S04]  /*14c0*/  LDS.64 R16, [R24] ;  /* 0x0000000018107984 */ /* 0x000fe80000000a00 */
[----:B------:R-:W0:Y:S02]  /*14d0*/  LDS.64 R14, [R29+UR4] ;  /* 0x000000041d0e7984 */ /* 0x000e240008000a00 */
[----:B0-----:R-:W-:-:S02]  /*14e0*/  DFMA R26, -R16, R14, R12 ;  /* 0x0000000e101a722b */ /* 0x001fc4000000010c */
[----:B------:R-:W-:Y:S05]  /*14f0*/  LDS.64 R12, [R0+0x10] ;  /* 0x00001000000c7984 */ /* 0x000fea0000000a00 */
[----:B------:R-:W-:Y:S04]  /*1500*/  STS.64 [R0+0x8], R26 ;  /* 0x0000081a00007388 */ /* 0x000fe80000000a00 */
[----:B------:R-:W-:Y:S04]  /*1510*/  LDS.64 R16, [R24] ;  /* 0x0000000018107984 */ /* 0x000fe80000000a00 */
[----:B------:R-:W0:Y:S02]  /*1520*/  LDS.64 R14, [R25+UR4] ;  /* 0x00000004190e7984 */ /* 0x000e240008000a00 */
[----:B0-----:R-:W-:-:S02]  /*1530*/  DFMA R22, -R16, R14, R12 ;  /* 0x0000000e1016722b */ /* 0x001fc4000000010c */
[----:B------:R-:W-:Y:S05]  /*1540*/  LDS.64 R12, [R0+0x18] ;  /* 0x00001800000c7984 */ /* 0x000fea0000000a00 */
[----:B------:R-:W-:Y:S04]  /*1550*/  STS.64 [R0+0x10], R22 ;  /* 0x0000101600007388 */ /* 0x000fe80000000a00 */
[----:B------:R-:W-:Y:S04]  /*1560*/  LDS.64 R14, [R24] ;  /* 0x00000000180e7984 */ /* 0x000fe80000000a00 */
[----:B------:R-:W0:Y:S02]  /*1570*/  LDS.64 R16, [R28+UR4] ;  /* 0x000000041c107984 */ /* 0x000e240008000a00 */
[----:B0-----:R-:W-:Y:S01]  /*1580*/  DFMA R20, -R14, R16, R12 ;  /* 0x000000100e14722b */ /* 0x001fe2000000010c */
[----:B------:R-:W-:Y:S01]  /*1590*/  VIADD R14, R28, UR4 ;  /* 0x000000041c0e7c36 */ /* 0x000fe20008000000 */
[----:B------:R-:W-:Y:S05]  /*15a0*/  LDS.64 R12, [R0+0x20] ;  /* 0x00002000000c7984 */ /* 0x000fea0000000a00 */
[----:B------:R-:W-:Y:S04]  /*15b0*/  STS.64 [R0+0x18], R20 ;  /* 0x0000181400007388 */ /* 0x000fe80000000a00 */
[----:B------:R-:W-:Y:S04]  /*15c0*/  LDS.64 R14, [R14+UR4] ;  /* 0x000000040e0e7984 */ /* 0x000fe80008000a00 */
[----:B------:R-:W0:Y:S02]  /*15d0*/  LDS.64 R16, [R24] ;  /* 0x0000000018107984 */ /* 0x000e240000000a00 */
[----:B0-----:R-:W-:-:S07]  /*15e0*/  DFMA R12, -R16, R14, R12 ;  /* 0x0000000e100c722b */ /* 0x001fce000000010c */
[----:B------:R0:W-:Y:S02]  /*15f0*/  STS.64 [R0+0x20], R12 ;  /* 0x0000200c00007388 */ /* 0x0001e40000000a00 */
[----:B0-----:R-:W-:Y:S01]  /*1600*/  VIADD R0, R0, 0x40 ;  /* 0x0000004000007836 */ /* 0x001fe20000000000 */
[----:B------:R-:W-:Y:S06]  /*1610*/  @P0 BRA `(.L_x_47) ;  /* 0xfffffffc00300947 */ /* 0x000fec000383ffff */
[----:B------:R-:W-:Y:S05]  /*1620*/  BSYNC.RECONVERGENT B1 ;  /* 0x0000000000017941 */ /* 0x000fea0003800200 */
.L_x_46:
[----:B------:R-:W-:-:S07]  /*1630*/  IADD3 R0, PT, PT, R18, 0x1, RZ ;  /* 0x0000000112007810 */ /* 0x000fce0007ffe0ff */
.L_x_45:
[----:B------:R-:W-:Y:S05]  /*1640*/  BSYNC.RECONVERGENT B0 ;  /* 0x0000000000007941 */ /* 0x000fea0003800200 */
.L_x_44:
[----:B------:R-:W-:-:S13]  /*1650*/  LOP3.LUT P0, RZ, R7, 0x7, RZ, 0xc0, !PT ;  /* 0x0000000707ff7812 */ /* 0x000fda000780c0ff */
[----:B------:R-:W-:Y:S05]  /*1660*/  @!P0 BRA `(.L_x_41) ;  /* 0x00000004001c8947 */ /* 0x000fea0003800000 */
[----:B------:R-:W-:Y:S01]  /*1670*/  LOP3.LUT R7, RZ, R5, RZ, 0x33, !PT ;  /* 0x00000005ff077212 */ /* 0x000fe200078e33ff */
[----:B------:R-:W-:Y:S04]  /*1680*/  BSSY.RECONVERGENT B0, `(.L_x_48) ;  /* 0x0000022000007945 */ /* 0x000fe80003800200 */
[----:B------:R-:W-:-:S05]  /*1690*/  VIADD R7, R7, UR10 ;  /* 0x0000000a07077c36 */ /* 0x000fca0008000000 */
[----:B------:R-:W-:-:S04]  /*16a0*/  LOP3.LUT R7, R7, 0x7, RZ, 0xc0, !PT ;  /* 0x0000000707077812 */ /* 0x000fc800078ec0ff */
[C---:B------:R-:W-:Y:S01]  /*16b0*/  LOP3.LUT P1, RZ, R7.reuse, 0x3, RZ, 0xc0, !PT ;  /* 0x0000000307ff7812 */ /* 0x040fe2000782c0ff */
[----:B------:R-:W-:-:S05]  /*16c0*/  VIADD R10, R7, 0xffffffff ;  /* 0xffffffff070a7836 */ /* 0x000fca0000000000 */
[----:B------:R-:W-:-:S13]  /*16d0*/  ISETP.GE.U32.AND P0, PT, R10, 0x3, PT ;  /* 0x000000030a00780c */ /* 0x000fda0003f06070 */
[----:B------:R-:W-:Y:S05]  /*16e0*/  @!P0 BRA `(.L_x_49) ;  /* 0x00000000006c8947 */ /* 0x000fea0003800000 */
[-C--:B------:R-:W-:Y:S02]  /*16f0*/  IMAD R7, R0, R11.reuse, R3 ;  /* 0x0000000b00077224 */ /* 0x080fe400078e0203 */
[----:B------:R-:W-:Y:S02]  /*1700*/  IMAD R12, R2, R11, R0 ;  /* 0x0000000b020c7224 */ /* 0x000fe400078e0200 */
[----:B------:R-:W-:Y:S01]  /*1710*/  VIADD R0, R0, 0x4 ;  /* 0x0000000400007836 */ /* 0x000fe20000000000 */
[----:B------:R-:W-:Y:S02]  /*1720*/  LEA R10, R7, UR5, 0x3 ;  /* 0x00000005070a7c11 */ /* 0x000fe4000f8e18ff */
[----:B------:R-:W-:Y:S02]  /*1730*/  LEA R7, R12, UR5, 0x3 ;  /* 0x000000050c077c11 */ /* 0x000fe4000f8e18ff */
[----:B------:R-:W-:Y:S01]  /*1740*/  LDS.64 R12, [R24] ;  /* 0x00000000180c7984 */ /* 0x000fe20000000a00 */
[----:B0-----:R-:W-:-:S03]  /*1750*/  IADD3 R22, PT, PT, R10, UR4, RZ ;  /* 0x000000040a167c10 */ /* 0x001fc6000fffe0ff */
[----:B------:R-:W-:Y:S04]  /*1760*/  LDS.64 R14, [R10] ;  /* 0x000000000a0e7984 */ /* 0x000fe80000000a00 */
[----:B------:R-:W0:Y:S02]  /*1770*/  LDS.64 R16, [R7] ;  /* 0x0000000007107984 */ /* 0x000e240000000a00 */
[----:B0-----:R-:W-:Y:S02]  /*1780*/  DFMA R14, -R12, R14, R16 ;  /* 0x0000000e0c0e722b */ /* 0x001fe40000000110 */
[----:B------:R-:W-:Y:S05]  /*1790*/  LDS.64 R12, [R7+0x8] ;  /* 0x00000800070c7984 */ /* 0x000fea0000000a00 */
        /* <DEDUP_REMOVED lines=15> */
[----:B------:R1:W-:Y:S04]  /*1890*/  STS.64 [R7+0x18], R12 ;  /* 0x0000180c07007388 */ /* 0x0003e80000000a00 */
.L_x_49:
[----:B------:R-:W-:Y:S05]  /*18a0*/  BSYNC.RECONVERGENT B0 ;  /* 0x0000000000007941 */ /* 0x000fea0003800200 */
.L_x_48:
[----:B------:R-:W-:Y:S05]  /*18b0*/  @!P1 BRA `(.L_x_41) ;  /* 0x0000000000889947 */ /* 0x000fea0003800000 */
[----:B-1----:R-:W-:Y:S01]  /*18c0*/  LOP3.LUT R7, R4, 0x3, RZ, 0x3c, !PT ;  /* 0x0000000304077812 */ /* 0x002fe200078e3cff */
[----:B------:R-:W-:Y:S03]  /*18d0*/  BSSY.RECONVERGENT B0, `(.L_x_50) ;  /* 0x0000016000007945 */ /* 0x000fe60003800200 */
[----:B------:R-:W-:-:S04]  /*18e0*/  IADD3 R7, PT, PT, R7, UR10, RZ ;  /* 0x0000000a07077c10 */ /* 0x000fc8000fffe0ff */
[C---:B------:R-:W-:Y:S02]  /*18f0*/  LOP3.LUT R10, R7.reuse, 0x3, RZ, 0xc0, !PT ;  /* 0x00000003070a7812 */ /* 0x040fe400078ec0ff */
[----:B------:R-:W-:Y:S02]  /*1900*/  LOP3.LUT R7, R7, 0x1, RZ, 0xc0, !PT ;  /* 0x0000000107077812 */ /* 0x000fe400078ec0ff */
[----:B------:R-:W-:Y:S02]  /*1910*/  ISETP.NE.AND P0, PT, R10, 0x1, PT ;  /* 0x000000010a00780c */ /* 0x000fe40003f05270 */
[----:B------:R-:W-:-:S11]  /*1920*/  ISETP.NE.U32.AND P1, PT, R7, 0x1, PT ;  /* 0x000000010700780c */ /* 0x000fd60003f25070 */
[----:B------:R-:W-:Y:S05]  /*1930*/  @!P0 BRA `(.L_x_51) ;  /* 0x00000000003c8947 */ /* 0x000fea0003800000 */
[-C--:B------:R-:W-:Y:S01]  /*1940*/  IMAD R7, R0, R11.reuse, R3 ;  /* 0x0000000b00077224 */ /* 0x080fe200078e0203 */
[----:B------:R-:W-:Y:S01]  /*1950*/  LDS.64 R12, [R24] ;  /* 0x00000000180c7984 */ /* 0x000fe20000000a00 */
[----:B------:R-:W-:Y:S02]  /*1960*/  IMAD R10, R2, R11, R0 ;  /* 0x0000000b020a7224 */ /* 0x000fe400078e0200 */
[----:B------:R-:W-:Y:S01]  /*1970*/  VIADD R0, R0, 0x2 ;  /* 0x0000000200007836 */ /* 0x000fe20000000000 */
[----:B------:R-:W-:Y:S02]  /*1980*/  LEA R7, R7, UR5, 0x3 ;  /* 0x0000000507077c11 */ /* 0x000fe4000f8e18ff */
[----:B------:R-:W-:-:S03]  /*1990*/  LEA R21, R10, UR5, 0x3 ;  /* 0x000000050a157c11 */ /* 0x000fc6000f8e18ff */
[----:B------:R-:W-:Y:S04]  /*19a0*/  LDS.64 R14, [R7] ;  /* 0x00000000070e7984 */ /* 0x000fe80000000a00 */
[----:B------:R-:W1:Y:S02]  /*19b0*/  LDS.64 R16, [R21] ;  /* 0x0000000015107984 */ /* 0x000e640000000a00 */
[----:B-1----:R-:W-:Y:S02]  /*19c0*/  DFMA R14, -R12, R14, R16 ;  /* 0x0000000e0c0e722b */ /* 0x002fe40000000110 */
[----:B------:R-:W-:Y:S05]  /*19d0*/  LDS.64 R12, [R21+0x8] ;  /* 0x00000800150c7984 */ /* 0x000fea0000000a00 */
[----:B------:R-:W-:Y:S04]  /*19e0*/  STS.64 [R21], R14 ;  /* 0x0000000e15007388 */ /* 0x000fe80000000a00 */
[----:B------:R-:W-:Y:S04]  /*19f0*/  LDS.64 R18, [R7+UR4] ;  /* 0x0000000407127984 */ /* 0x000fe80008000a00 */
[----:B------:R-:W1:Y:S02]  /*1a00*/  LDS.64 R16, [R24] ;  /* 0x0000000018107984 */ /* 0x000e640000000a00 */
[----:B-1----:R-:W-:-:S07]  /*1a10*/  DFMA R12, -R16, R18, R12 ;  /* 0x00000012100c722b */ /* 0x002fce000000010c */
[----:B------:R1:W-:Y:S04]  /*1a20*/  STS.64 [R21+0x8], R12 ;  /* 0x0000080c15007388 */ /* 0x0003e80000000a00 */
.L_x_51:
[----:B------:R-:W-:Y:S05]  /*1a30*/  BSYNC.RECONVERGENT B0 ;  /* 0x0000000000007941 */ /* 0x000fea0003800200 */
.L_x_50:
[----:B------:R-:W-:Y:S05]  /*1a40*/  @P1 BRA `(.L_x_41) ;  /* 0x0000000000241947 */ /* 0x000fea0003800000 */
[-C--:B------:R-:W-:Y:S01]  /*1a50*/  IMAD R7, R0, R11.reuse, R3 ;  /* 0x0000000b00077224 */ /* 0x080fe200078e0203 */
[----:B------:R-:W-:Y:S01]  /*1a60*/  LDS.64 R24, [R24] ;  /* 0x0000000018187984 */ /* 0x000fe20000000a00 */
[----:B------:R-:W-:-:S03]  /*1a70*/  IMAD R0, R2, R11, R0 ;  /* 0x0000000b02007224 */ /* 0x000fc600078e0200 */
[----:B------:R-:W-:Y:S02]  /*1a80*/  LEA R7, R7, UR5, 0x3 ;  /* 0x0000000507077c11 */ /* 0x000fe4000f8e18ff */
[----:B------:R-:W-:-:S03]  /*1a90*/  LEA R17, R0, UR5, 0x3 ;  /* 0x0000000500117c11 */ /* 0x000fc6000f8e18ff */
[----:B-1----:R-:W-:Y:S04]  /*1aa0*/  LDS.64 R12, [R7] ;  /* 0x00000000070c7984 */ /* 0x002fe80000000a00 */
[----:B------:R-:W1:Y:S02]  /*1ab0*/  LDS.64 R14, [R17] ;  /* 0x00000000110e7984 */ /* 0x000e640000000a00 */
[----:B-1----:R-:W-:-:S07]  /*1ac0*/  DFMA R12, -R24, R12, R14 ;  /* 0x0000000c180c722b */ /* 0x002fce000000010e */
[----:B------:R2:W-:Y:S04]  /*1ad0*/  STS.64 [R17], R12 ;  /* 0x0000000c11007388 */ /* 0x0005e80000000a00 */
.L_x_41:
[----:B------:R-:W-:Y:S01]  /*1ae0*/  VIADD R3, R3, 0x1 ;  /* 0x0000000103037836 */ /* 0x000fe20000000000 */
[----:B------:R-:W-:Y:S05]  /*1af0*/  WARPSYNC.ALL ;  /* 0x0000000000007948 */ /* 0x000fea0003800000 */
[----:B------:R-:W-:Y:S01]  /*1b00*/  BAR.SYNC.DEFER_BLOCKING 0x0 ;  /* 0x0000000000007b1d */ /* 0x000fe20000010000 */
[----:B------:R-:W-:Y:S01]  /*1b10*/  ISETP.NE.AND P0, PT, R3, R11, PT ;  /* 0x0000000b0300720c */ /* 0x000fe20003f05270 */
[----:B------:R-:W-:Y:S01]  /*1b20*/  VIADD R4, R4, 0x1 ;  /* 0x0000000104047836 */ /* 0x000fe20000000000 */
[----:B------:R-:W-:-:S11]  /*1b30*/  IADD3 R5, PT, PT, R5, 0x1, RZ ;  /* 0x0000000105057810 */ /* 0x000fd60007ffe0ff */
[----:B------:R-:W-:Y:S05]  /*1b40*/  @P0 BRA `(.L_x_52) ;  /* 0xfffffff0009c0947 */ /* 0x000fea000383ffff */
.L_x_30:
[----:B------:R-:W-:Y:S01]  /*1b50*/  BAR.SYNC.DEFER_BLOCKING 0x0 ;  /* 0x0000000000007b1d */ /* 0x000fe20000010000 */
[----:B------:R-:W-:-:S13]  /*1b60*/  ISETP.GE.AND P0, PT, R11, 0x1, PT ;  /* 0x000000010b00780c */ /* 0x000fda0003f06270 */
[----:B------:R-:W-:Y:S05]  /*1b70*/  @!P0 EXIT ;  /* 0x000000000000894d */ /* 0x000fea0003800000 */
[C---:B------:R-:W-:Y:S01]  /*1b80*/  VIADD R0, R11.reuse, 0xffffffff ;  /* 0xffffffff0b007836 */ /* 0x040fe20000000000 */
[----:B-1----:R-:W-:Y:S01]  /*1b90*/  LOP3.LUT R7, R11, 0x7, RZ, 0xc0, !PT ;  /* 0x000000070b077812 */ /* 0x002fe200078ec0ff */
[----:B------:R-:W-:Y:S01]  /*1ba0*/  BSSY.RECONVERGENT B0, `(.L_x_53) ;  /* 0x0000039000007945 */ /* 0x000fe20003800200 */
[----:B------:R-:W-:Y:S02]  /*1bb0*/  MOV R3, RZ ;  /* 0x000000ff00037202 */ /* 0x000fe40000000f00 */
[----:B------:R-:W-:Y:S02]  /*1bc0*/  ISETP.GE.U32.AND P0, PT, R0, 0x7, PT ;  /* 0x000000070000780c */ /* 0x000fe40003f06070 */
[----:B------:R-:W-:-:S11]  /*1bd0*/  ISETP.NE.AND P1, PT, R7, RZ, PT ;  /* 0x000000ff0700720c */ /* 0x000fd60003f25270 */
[----:B------:R-:W-:Y:S05]  /*1be0*/  @!P0 BRA `(.L_x_54) ;  /* 0x0000000000d08947 */ /* 0x000fea0003800000 */
[----:B------:R-:W1:Y:S01]  /*1bf0*/  S2UR UR7, SR_CgaCtaId ;  /* 0x00000000000779c3 */ /* 0x000e620000008800 */
[----:B------:R-:W-:Y:S01]  /*1c00*/  UMOV UR6, 0x400 ;  /* 0x0000040000067882 */ /* 0x000fe20000000000 */
[----:B------:R-:W-:Y:S01]  /*1c10*/  LOP3.LUT R3, R11, 0x7ffffff8, RZ, 0xc0, !PT ;  /* 0x7ffffff80b037812 */ /* 0x000fe200078ec0ff */
[----:B------:R-:W-:-:S04]  /*1c20*/  IMAD.MOV.U32 R5, RZ, RZ, R2 ;  /* 0x000000ffff057224 */ /* 0x000fc800078e0002 */
[----:B0-----:R-:W-:Y:S01]  /*1c30*/  IMAD.MOV R6, RZ, RZ, -R3 ;  /* 0x000000ffff067224 */ /* 0x001fe200078e0a03 */
[----:B------:R-:W0:Y:S01]  /*1c40*/  LDC R0, c[0x0][0x38c] ;  /* 0x0000e300ff007b82 */ /* 0x000e220000000800 */
[----:B-1----:R-:W-:-:S06]  /*1c50*/  ULEA UR6, UR7, UR6, 0x18 ;  /* 0x0000000607067291 */ /* 0x002fcc000f8ec0ff */
[----:B------:R-:W-:-:S07]  /*1c60*/  LEA R4, R2, UR6, 0x3 ;  /* 0x0000000602047c11 */ /* 0x000fce000f8e18ff */
.L_x_55:
[----:B-12---:R1:W2:Y:S01]  /*1c70*/  LDS.64 R12, [R4] ;  /* 0x00000000040c7984 */ /* 0x0062a20000000a00 */
[----:B------:R-:W-:Y:S01]  /*1c80*/  IMAD.WIDE R14, R5, 0x8, R8 ;  /* 0x00000008050e7825 */ /* 0x000fe200078e0208 */
[----:B------:R-:W-:-:S03]  /*1c90*/  LEA R10, R11, R4, 0x3 ;  /* 0x000000040b0a7211 */ /* 0x000fc600078e18ff */
[----:B------:R-:W-:Y:S02]  /*1ca0*/  VIADD R6, R6, 0x8 ;  /* 0x0000000806067836 */ /* 0x000fe40000000000 */
[----:B0-----:R-:W-:Y:S01]  /*1cb0*/  IMAD.WIDE R18, R0, 0x8, R14 ;  /* 0x0000000800127825 */ /* 0x001fe200078e020e */
[C---:B-1----:R-:W-:Y:S02]  /*1cc0*/  LEA R4, R11.reuse, R4, 0x6 ;  /* 0x000000040b047211 */ /* 0x042fe400078e30ff */
[----:B------:R-:W-:Y:S01]  /*1cd0*/  ISETP.NE.AND P0, PT, R6, RZ, PT ;  /* 0x000000ff0600720c */ /* 0x000fe20003f05270 */
[----:B------:R-:W-:Y:S02]  /*1ce0*/  IMAD R24, R11, 0x8, R10 ;  /* 0x000000080b187824 */ /* 0x000fe400078e020a */
[----:B------:R-:W-:-:S04]  /*1cf0*/  IMAD.WIDE R22, R0, 0x8, R18 ;  /* 0x0000000800167825 */ /* 0x000fc800078e0212 */
[----:B------:R-:W-:Y:S02]  /*1d00*/  IMAD R26, R11, 0x8, R24 ;  /* 0x000000080b1a7824 */ /* 0x000fe400078e0218 */
[C---:B------:R-:W-:Y:S01]  /*1d10*/  IMAD R5, R0.reuse, 0x8, R5 ;  /* 0x0000000800057824 */ /* 0x040fe200078e0205 */
[----:B--2---:R0:W-:Y:S01]  /*1d20*/  STG.E.64 desc[UR8][R14.64], R12 ;  /* 0x0000000c0e007986 */ /* 0x0041e2000c101b08 */
[----:B------:R-:W-:Y:S01]  /*1d30*/  BAR.SYNC.DEFER_BLOCKING 0x0 ;  /* 0x0000000000007b1d */ /* 0x000fe20000010000 */
[----:B0-----:R-:W-:-:S05]  /*1d40*/  IMAD.WIDE R14, R0, 0x8, R22 ;  /* 0x00000008000e7825 */ /* 0x001fca00078e0216 */
[----:B------:R0:W1:Y:S02]  /*1d50*/  LDS.64 R16, [R10] ;  /* 0x000000000a107984 */ /* 0x0000640000000a00 */
[----:B0-----:R-:W-:Y:S02]  /*1d60*/  LEA R10, R11, R26, 0x3 ;  /* 0x0000001a0b0a7211 */ /* 0x001fe400078e18ff */
[----:B-1----:R0:W-:Y:S01]  /*1d70*/  STG.E.64 desc[UR8][R18.64], R16 ;  /* 0x0000001012007986 */ /* 0x0021e2000c101b08 */
[----:B------:R-:W-:Y:S01]  /*1d80*/  BAR.SYNC.DEFER_BLOCKING 0x0 ;  /* 0x0000000000007b1d */ /* 0x000fe20000010000 */
[----:B0-----:R-:W-:-:S05]  /*1d90*/  IMAD.WIDE R18, R0, 0x8, R14 ;  /* 0x0000000800127825 */ /* 0x001fca00078e020e */
[----:B------:R0:W1:Y:S02]  /*1da0*/  LDS.64 R20, [R24] ;  /* 0x0000000018147984 */ /* 0x0000640000000a00 */
[----:B0-----:R-:W-:Y:S02]  /*1db0*/  IMAD R24, R11, 0x8, R10 ;  /* 0x000000080b187824 */ /* 0x001fe400078e020a */
        /* <DEDUP_REMOVED lines=9> */
[----:B0-----:R-:W-:Y:S02]  /*1e50*/  LEA R10, R11, R26, 0x3 ;  /* 0x0000001a0b0a7211 */ /* 0x001fe400078e18ff */
[----:B-1----:R0:W-:Y:S01]  /*1e60*/  STG.E.64 desc[UR8][R18.64], R16 ;  /* 0x0000001012007986 */ /* 0x0021e2000c101b08 */
[----:B------:R-:W-:Y:S01]  /*1e70*/  BAR.SYNC.DEFER_BLOCKING 0x0 ;  /* 0x0000000000007b1d */ /* 0x000fe20000010000 */
[----:B0-----:R-:W-:-:S05]  /*1e80*/  IMAD.WIDE R18, R0, 0x8, R14 ;  /* 0x0000000800127825 */ /* 0x001fca00078e020e */
[----:B------:R-:W0:Y:S04]  /*1e90*/  LDS.64 R20, [R24] ;  /* 0x0000000018147984 */ /* 0x000e280000000a00 */
[----:B0-----:R-:W-:Y:S01]  /*1ea0*/  STG.E.64 desc[UR8][R22.64], R20 ;  /* 0x0000001416007986 */ /* 0x001fe2000c101b08 */
[----:B------:R-:W-:Y:S06]  /*1eb0*/  BAR.SYNC.DEFER_BLOCKING 0x0 ;  /* 0x0000000000007b1d */ /* 0x000fec0000010000 */
[----:B------:R-:W0:Y:S04]  /*1ec0*/  LDS.64 R12, [R26] ;  /* 0x000000001a0c7984 */ /* 0x000e280000000a00 */
[----:B0-----:R-:W-:Y:S01]  /*1ed0*/  STG.E.64 desc[UR8][R14.64], R12 ;  /* 0x0000000c0e007986 */ /* 0x001fe2000c101b08 */
[----:B------:R-:W-:Y:S06]  /*1ee0*/  BAR.SYNC.DEFER_BLOCKING 0x0 ;  /* 0x0000000000007b1d */ /* 0x000fec0000010000 */
[----:B------:R-:W0:Y:S04]  /*1ef0*/  LDS.64 R16, [R10] ;  /* 0x000000000a107984 */ /* 0x000e280000000a00 */
[----:B0-----:R1:W-:Y:S01]  /*1f00*/  STG.E.64 desc[UR8][R18.64], R16 ;  /* 0x0000001012007986 */ /* 0x0013e2000c101b08 */
[----:B------:R-:W-:Y:S06]  /*1f10*/  BAR.SYNC.DEFER_BLOCKING 0x0 ;  /* 0x0000000000007b1d */ /* 0x000fec0000010000 */
[----:B------:R-:W-:Y:S05]  /*1f20*/  @P0 BRA `(.L_x_55) ;  /* 0xfffffffc00500947 */ /* 0x000fea000383ffff */
.L_x_54:
[----:B------:R-:W-:Y:S05]  /*1f30*/  BSYNC.RECONVERGENT B0 ;  /* 0x0000000000007941 */ /* 0x000fea0003800200 */
.L_x_53:
[----:B------:R-:W-:Y:S05]  /*1f40*/  @!P1 EXIT ;  /* 0x000000000000994d */ /* 0x000fea0003800000 */
[----:B------:R-:W-:Y:S01]  /*1f50*/  ISETP.GE.U32.AND P0, PT, R7, 0x4, PT ;  /* 0x000000040700780c */ /* 0x000fe20003f06070 */
[----:B------:R-:W-:Y:S01]  /*1f60*/  BSSY.RECONVERGENT B0, `(.L_x_56) ;  /* 0x000001f000007945 */ /* 0x000fe20003800200 */
[----:B------:R-:W-:-:S04]  /*1f70*/  LOP3.LUT R21, R11, 0x3, RZ, 0xc0, !PT ;  /* 0x000000030b157812 */ /* 0x000fc800078ec0ff */
[----:B------:R-:W-:-:S07]  /*1f80*/  ISETP.NE.AND P1, PT, R21, RZ, PT ;  /* 0x000000ff1500720c */ /* 0x000fce0003f25270 */
[----:B------:R-:W-:Y:S06]  /*1f90*/  @!P0 BRA `(.L_x_57) ;  /* 0x00000000006c8947 */ /* 0x000fec0003800000 */
[----:B------:R-:W3:Y:S01]  /*1fa0*/  S2UR UR7, SR_CgaCtaId ;  /* 0x00000000000779c3 */ /* 0x000ee20000008800 */
[----:B------:R-:W-:Y:S01]  /*1fb0*/  UMOV UR6, 0x400 ;  /* 0x0000040000067882 */ /* 0x000fe20000000000 */
[----:B------:R-:W-:-:S06]  /*1fc0*/  IMAD R0, R3, R11, R2 ;  /* 0x0000000b03007224 */ /* 0x000fcc00078e0202 */
[----:B0-----:R-:W0:Y:S01]  /*1fd0*/  LDC R23, c[0x0][0x38c] ;  /* 0x0000e300ff177b82 */ /* 0x001e220000000800 */
[----:B---3--:R-:W-:-:S06]  /*1fe0*/  ULEA UR6, UR7, UR6, 0x18 ;  /* 0x0000000607067291 */ /* 0x008fcc000f8ec0ff */
[----:B------:R-:W-:Y:S01]  /*1ff0*/  LEA R0, R0, UR6, 0x3 ;  /* 0x0000000600007c11 */ /* 0x000fe2000f8e18ff */
[C---:B0-----:R-:W-:Y:S02]  /*2000*/  IMAD R7, R3.reuse, R23, R2 ;  /* 0x0000001703077224 */ /* 0x041fe400078e0202 */
[----:B------:R-:W-:Y:S02]  /*2010*/  VIADD R3, R3, 0x4 ;  /* 0x0000000403037836 */ /* 0x000fe40000000000 */
[----:B------:R0:W3:Y:S01]  /*2020*/  LDS.64 R4, [R0] ;  /* 0x0000000000047984 */ /* 0x0000e20000000a00 */
[----:B------:R-:W-:-:S04]  /*2030*/  IMAD.WIDE R6, R7, 0x8, R8 ;  /* 0x0000000807067825 */ /* 0x000fc800078e0208 */
[----:B------:R-:W-:Y:S02]  /*2040*/  IMAD R10, R11, 0x8, R0 ;  /* 0x000000080b0a7824 */ /* 0x000fe400078e0200 */
[----:B------:R-:W-:-:S04]  /*2050*/  IMAD.WIDE R14, R23, 0x8, R6 ;  /* 0x00000008170e7825 */ /* 0x000fc800078e0206 */
[----:B------:R-:W-:Y:S02]  /*2060*/  IMAD R20, R11, 0x8, R10 ;  /* 0x000000080b147824 */ /* 0x000fe400078e020a */
[----:B-1----:R-:W-:-:S03]  /*2070*/  IMAD.WIDE R18, R23, 0x8, R14 ;  /* 0x0000000817127825 */ /* 0x002fc600078e020e */
[----:B0-----:R-:W-:Y:S01]  /*2080*/  LEA R0, R11, R20, 0x3 ;  /* 0x000000140b007211 */ /* 0x001fe200078e18ff */
[----:B---3--:R0:W-:Y:S01]  /*2090*/  STG.E.64 desc[UR8][R6.64], R4 ;  /* 0x0000000406007986 */ /* 0x0081e2000c101b08 */
[----:B------:R-:W-:Y:S01]  /*20a0*/  BAR.SYNC.DEFER_BLOCKING 0x0 ;  /* 0x0000000000007b1d */ /* 0x000fe20000010000 */
[----:B0-----:R-:W-:-:S05]  /*20b0*/  IMAD.WIDE R6, R23, 0x8, R18 ;  /* 0x0000000817067825 */ /* 0x001fca00078e0212 */
[----:B--2---:R-:W0:Y:S04]  /*20c0*/  LDS.64 R12, [R10] ;  /* 0x000000000a0c7984 */ /* 0x004e280000000a00 */
        /* <DEDUP_REMOVED lines=8> */
.L_x_57:
[----:B------:R-:W-:Y:S05]  /*2150*/  BSYNC.RECONVERGENT B0 ;  /* 0x0000000000007941 */ /* 0x000fea0003800200 */
.L_x_56:
[----:B------:R-:W-:Y:S05]  /*2160*/  @!P1 EXIT ;  /* 0x000000000000994d */ /* 0x000fea0003800000 */
[----:B------:R-:W-:Y:S01]  /*2170*/  ISETP.NE.AND P0, PT, R21, 0x1, PT ;  /* 0x000000011500780c */ /* 0x000fe20003f05270 */
[----:B------:R-:W-:Y:S01]  /*2180*/  BSSY.RECONVERGENT B0, `(.L_x_58) ;  /* 0x0000015000007945 */ /* 0x000fe20003800200 */
[----:B------:R-:W-:-:S04]  /*2190*/  LOP3.LUT R0, R11, 0x1, RZ, 0xc0, !PT ;  /* 0x000000010b007812 */ /* 0x000fc800078ec0ff */
[----:B------:R-:W-:-:S07]  /*21a0*/  ISETP.NE.U32.AND P1, PT, R0, 0x1, PT ;  /* 0x000000010000780c */ /* 0x000fce0003f25070 */
[----:B------:R-:W-:Y:S06]  /*21b0*/  @!P0 BRA `(.L_x_59) ;  /* 0x0000000000448947 */ /* 0x000fec0003800000 */
[----:B------:R-:W4:Y:S01]  /*21c0*/  S2UR UR7, SR_CgaCtaId ;  /* 0x00000000000779c3 */ /* 0x000f220000008800 */
[----:B------:R-:W-:Y:S01]  /*21d0*/  UMOV UR6, 0x400 ;  /* 0x0000040000067882 */ /* 0x000fe20000000000 */
[----:B------:R-:W-:-:S06]  /*21e0*/  IMAD R0, R3, R11, R2 ;  /* 0x0000000b03007224 */ /* 0x000fcc00078e0202 */
[----:B------:R-:W2:Y:S01]  /*21f0*/  LDC R15, c[0x0][0x38c] ;  /* 0x0000e300ff0f7b82 */ /* 0x000ea20000000800 */
[----:B----4-:R-:W-:-:S06]  /*2200*/  ULEA UR6, UR7, UR6, 0x18 ;  /* 0x0000000607067291 */ /* 0x010fcc000f8ec0ff */
[----:B------:R-:W-:Y:S01]  /*2210*/  LEA R0, R0, UR6, 0x3 ;  /* 0x0000000600007c11 */ /* 0x000fe2000f8e18ff */
[C---:B--2---:R-:W-:Y:S01]  /*2220*/  IMAD R13, R3.reuse, R15, R2 ;  /* 0x0000000f030d7224 */ /* 0x044fe200078e0202 */
[----:B------:R-:W-:-:S03]  /*2230*/  IADD3 R3, PT, PT, R3, 0x2, RZ ;  /* 0x0000000203037810 */ /* 0x000fc60007ffe0ff */
[----:B---3--:R-:W2:Y:S01]  /*2240*/  LDS.64 R4, [R0] ;  /* 0x0000000000047984 */ /* 0x008ea20000000a00 */
[----:B------:R-:W-:-:S04]  /*2250*/  IMAD.WIDE R12, R13, 0x8, R8 ;  /* 0x000000080d0c7825 */ /* 0x000fc800078e0208 */
[----:B0-----:R-:W-:Y:S02]  /*2260*/  IMAD R6, R11, 0x8, R0 ;  /* 0x000000080b067824 */ /* 0x001fe400078e0200 */
[----:B------:R-:W-:Y:S01]  /*2270*/  IMAD.WIDE R14, R15, 0x8, R12 ;  /* 0x000000080f0e7825 */ /* 0x000fe200078e020c */
[----:B--2---:R-:W-:Y:S01]  /*2280*/  STG.E.64 desc[UR8][R12.64], R4 ;  /* 0x000000040c007986 */ /* 0x004fe2000c101b08 */
[----:B------:R-:W-:Y:S06]  /*2290*/  BAR.SYNC.DEFER_BLOCKING 0x0 ;  /* 0x0000000000007b1d */ /* 0x000fec0000010000 */
[----:B------:R-:W0:Y:S04]  /*22a0*/  LDS.64 R6, [R6] ;  /* 0x0000000006067984 */ /* 0x000e280000000a00 */
[----:B0-----:R4:W-:Y:S01]  /*22b0*/  STG.E.64 desc[UR8][R14.64], R6 ;  /* 0x000000060e007986 */ /* 0x0019e2000c101b08 */
[----:B------:R-:W-:Y:S06]  /*22c0*/  BAR.SYNC.DEFER_BLOCKING 0x0 ;  /* 0x0000000000007b1d */ /* 0x000fec0000010000 */
.L_x_59:
[----:B------:R-:W-:Y:S05]  /*22d0*/  BSYNC.RECONVERGENT B0 ;  /* 0x0000000000007941 */ /* 0x000fea0003800200 */
.L_x_58:
[----:B------:R-:W-:Y:S05]  /*22e0*/  @P1 EXIT ;  /* 0x000000000000194d */ /* 0x000fea0003800000 */
[----:B------:R-:W5:Y:S01]  /*22f0*/  S2UR UR7, SR_CgaCtaId ;  /* 0x00000000000779c3 */ /* 0x000f620000008800 */
[----:B------:R-:W-:Y:S01]  /*2300*/  UMOV UR6, 0x400 ;  /* 0x0000040000067882 */ /* 0x000fe20000000000 */
[----:B------:R-:W-:Y:S01]  /*2310*/  IMAD R11, R3, R11, R2 ;  /* 0x0000000b030b7224 */ /* 0x000fe200078e0202 */
[----:B-----5:R-:W-:-:S06]  /*2320*/  ULEA UR6, UR7, UR6, 0x18 ;  /* 0x0000000607067291 */ /* 0x020fcc000f8ec0ff */
[----:B---3--:R-:W-:-:S05]  /*2330*/  LEA R4, R11, UR6, 0x3 ;  /* 0x000000060b047c11 */ /* 0x008fca000f8e18ff */
[----:B------:R-:W3:Y:S01]  /*2340*/  LDCU UR6, c[0x0][0x38c] ;  /* 0x00007180ff0677ac */ /* 0x000ee20008000800 */
[----:B------:R-:W5:Y:S01]  /*2350*/  LDS.64 R4, [R4] ;  /* 0x0000000004047984 */ /* 0x000f620000000a00 */
[----:B---3--:R-:W-:-:S04]  /*2360*/  IMAD R3, R3, UR6, R2 ;  /* 0x0000000603037c24 */ /* 0x008fc8000f8e0202 */
[----:B------:R-:W-:-:S05]  /*2370*/  IMAD.WIDE R8, R3, 0x8, R8 ;  /* 0x0000000803087825 */ /* 0x000fca00078e0208 */
[----:B-----5:R-:W-:Y:S01]  /*2380*/  STG.E.64 desc[UR8][R8.64], R4 ;  /* 0x0000000408007986 */ /* 0x020fe2000c101b08 */
[----:B------:R-:W-:Y:S06]  /*2390*/  BAR.SYNC.DEFER_BLOCKING 0x0 ;  /* 0x0000000000007b1d */ /* 0x000fec0000010000 */
[----:B------:R-:W-:Y:S05]  /*23a0*/  EXIT ;  /* 0x000000000000794d */ /* 0x000fea0003800000 */
        .weak           $__internal_1_$__cuda_sm20_div_rn_f64_full
        .type           $__internal_1_$__cuda_sm20_div_rn_f64_full,@function
        .size           $__internal_1_$__cuda_sm20_div_rn_f64_full,($__internal_2_$__cuda_sm20_dsqrt_rn_f64_mediumpath_v1 - $__internal_1_$__cuda_sm20_div_rn_f64_full)
$__internal_1_$__cuda_sm20_div_rn_f64_full:
[C---:B------:R-:W-:Y:S01]  /*23b0*/  FSETP.GEU.AND P0, PT, |R29|.reuse, 1.469367938527859385e-39, PT ;  /* 0x001000001d00780b */ /* 0x040fe20003f0e200 */
[----:B------:R-:W-:Y:S01]  /*23c0*/  IMAD.MOV.U32 R12, RZ, RZ, R28 ;  /* 0x000000ffff0c7224 */ /* 0x000fe200078e001c */
[----:B------:R-:W-:Y:S01]  /*23d0*/  LOP3.LUT R10, R29, 0x800fffff, RZ, 0xc0, !PT ;  /* 0x800fffff1d0a7812 */ /* 0x000fe200078ec0ff */
[----:B------:R-:W-:Y:S01]  /*23e0*/  IMAD.MOV.U32 R13, RZ, RZ, R29 ;  /* 0x000000ffff0d7224 */ /* 0x000fe200078e001d */
[C---:B------:R-:W-:Y:S01]  /*23f0*/  FSETP.GEU.AND P2, PT, |R15|.reuse, 1.469367938527859385e-39, PT ;  /* 0x001000000f00780b */ /* 0x040fe20003f4e200 */
[----:B------:R-:W-:Y:S01]  /*2400*/  IMAD.MOV.U32 R16, RZ, RZ, 0x1 ;  /* 0x00000001ff107424 */ /* 0x000fe200078e00ff */
[----:B------:R-:W-:Y:S01]  /*2410*/  LOP3.LUT R11, R10, 0x3ff00000, RZ, 0xfc, !PT ;  /* 0x3ff000000a0b7812 */ /* 0x000fe200078efcff */
[----:B------:R-:W-:Y:S01]  /*2420*/  IMAD.MOV.U32 R26, RZ, RZ, 0x1ca00000 ;  /* 0x1ca00000ff1a7424 */ /* 0x000fe200078e00ff */
[----:B------:R-:W-:Y:S01]  /*2430*/  MOV R10, R28 ;  /* 0x0000001c000a7202 */ /* 0x000fe20000000f00 */
[----:B------:R-:W-:Y:S01]  /*2440*/  BSSY.RECONVERGENT B1, `(.L_x_60) ;  /* 0x0000050000017945 */ /* 0x000fe20003800200 */
[----:B------:R-:W-:-:S02]  /*2450*/  LOP3.LUT R25, R15, 0x7ff00000, RZ, 0xc0, !PT ;  /* 0x7ff000000f197812 */ /* 0x000fc400078ec0ff */
[----:B------:R-:W-:Y:S01]  /*2460*/  LOP3.LUT R28, R29, 0x7ff00000, RZ, 0xc0, !PT ;  /* 0x7ff000001d1c7812 */ /* 0x000fe200078ec0ff */
[----:B------:R-:W-:-:S03]  /*2470*/  @!P0 DMUL R10, R12, 8.98846567431157953865e+307 ;  /* 0x7fe000000c0a8828 */ /* 0x000fc60000000000 */
[----:B------:R-:W-:Y:S02]  /*2480*/  ISETP.GE.U32.AND P1, PT, R25, R28, PT ;  /* 0x0000001c1900720c */ /* 0x000fe40003f26070 */
[----:B------:R-:W-:Y:S01]  /*2490*/  @!P2 LOP3.LUT R18, R13, 0x7ff00000, RZ, 0xc0, !PT ;  /* 0x7ff000000d12a812 */ /* 0x000fe200078ec0ff */
[----:B------:R-:W0:Y:S03]  /*24a0*/  MUFU.RCP64H R17, R11 ;  /* 0x0000000b00117308 */ /* 0x000e260000001800 */
[----:B------:R-:W-:Y:S02]  /*24b0*/  @!P2 ISETP.GE.U32.AND P3, PT, R25, R18, PT ;  /* 0x000000121900a20c */ /* 0x000fe40003f66070 */
[----:B------:R-:W-:Y:S02]  /*24c0*/  @!P0 LOP3.LUT R28, R11, 0x7ff00000, RZ, 0xc0, !PT ;  /* 0x7ff000000b1c8812 */ /* 0x000fe400078ec0ff */
[----:B------:R-:W-:-:S04]  /*24d0*/  @!P2 SEL R19, R26, 0x63400000, !P3 ;  /* 0x634000001a13a807 */ /* 0x000fc80005800000 */
[----:B------:R-:W-:-:S04]  /*24e0*/  @!P2 LOP3.LUT R22, R19, 0x80000000, R15, 0xf8, !PT ;  /* 0x800000001316a812 */ /* 0x000fc800078ef80f */
[----:B------:R-:W-:Y:S01]  /*24f0*/  @!P2 LOP3.LUT R23, R22, 0x100000, RZ, 0xfc, !PT ;  /* 0x001000001617a812 */ /* 0x000fe200078efcff */
[----:B------:R-:W-:Y:S01]  /*2500*/  @!P2 IMAD.MOV.U32 R22, RZ, RZ, RZ ;  /* 0x000000ffff16a224 */ /* 0x000fe200078e00ff */
[----:B0-----:R-:W-:-:S08]  /*2510*/  DFMA R20, R16, -R10, 1 ;  /* 0x3ff000001014742b */ /* 0x001fd0000000080a */
[----:B------:R-:W-:-:S08]  /*2520*/  DFMA R20, R20, R20, R20 ;  /* 0x000000141414722b */ /* 0x000fd00000000014 */
[----:B------:R-:W-:Y:S01]  /*2530*/  DFMA R20, R16, R20, R16 ;  /* 0x000000141014722b */ /* 0x000fe20000000010 */
[----:B------:R-:W-:Y:S02]  /*2540*/  SEL R17, R26, 0x63400000, !P1 ;  /* 0x634000001a117807 */ /* 0x000fe40004800000 */
[----:B------:R-:W-:Y:S02]  /*2550*/  MOV R16, R14 ;  /* 0x0000000e00107202 */ /* 0x000fe40000000f00 */
[----:B------:R-:W-:-:S03]  /*2560*/  LOP3.LUT R17, R17, 0x800fffff, R15, 0xf8, !PT ;  /* 0x800fffff11117812 */ /* 0x000fc600078ef80f */
[----:B------:R-:W-:-:S03]  /*2570*/  DFMA R18, R20, -R10, 1 ;  /* 0x3ff000001412742b */ /* 0x000fc6000000080a */
[----:B------:R-:W-:-:S05]  /*2580*/  @!P2 DFMA R16, R16, 2, -R22 ;  /* 0x400000001010a82b */ /* 0x000fca0000000816 */
[----:B------:R-:W-:-:S08]  /*2590*/  DFMA R18, R20, R18, R20 ;  /* 0x000000121412722b */ /* 0x000fd00000000014 */
[----:B------:R-:W-:-:S08]  /*25a0*/  DMUL R20, R18, R16 ;  /* 0x0000001012147228 */ /* 0x000fd00000000000 */
[----:B------:R-:W-:-:S08]  /*25b0*/  DFMA R22, R20, -R10, R16 ;  /* 0x8000000a1416722b */ /* 0x000fd00000000010 */
[----:B------:R-:W-:Y:S01]  /*25c0*/  DFMA R22, R18, R22, R20 ;  /* 0x000000161216722b */ /* 0x000fe20000000014 */
[----:B------:R-:W-:Y:S01]  /*25d0*/  IMAD.MOV.U32 R21, RZ, RZ, R25 ;  /* 0x000000ffff157224 */ /* 0x000fe200078e0019 */
[----:B------:R-:W-:-:S04]  /*25e0*/  @!P2 LOP3.LUT R21, R17, 0x7ff00000, RZ, 0xc0, !PT ;  /* 0x7ff000001115a812 */ /* 0x000fc800078ec0ff */
[----:B------:R-:W-:-:S04]  /*25f0*/  IADD3 R18, PT, PT, R21, -0x1, RZ ;  /* 0xffffffff15127810 */ /* 0x000fc80007ffe0ff */
        /* <DEDUP_REMOVED lines=8> */
[----:B------:R-:W-:-:S05]  /*2680*/  SEL R15, R26, 0x63400000, !P0 ;  /* 0x634000001a0f7807 */ /* 0x000fca0004000000 */
[----:B------:R-:W-:Y:S02]  /*2690*/  IMAD.IADD R20, R14, 0x1, -R15 ;  /* 0x000000010e147824 */ /* 0x000fe400078e0a0f */
[----:B------:R-:W-:-:S03]  /*26a0*/  IMAD.MOV.U32 R14, RZ, RZ, RZ ;  /* 0x000000ffff0e7224 */ /* 0x000fc600078e00ff */
[----:B------:R-:W-:-:S06]  /*26b0*/  IADD3 R15, PT, PT, R20, 0x7fe00000, RZ ;  /* 0x7fe00000140f7810 */ /* 0x000fcc0007ffe0ff */
[----:B------:R-:W-:-:S10]  /*26c0*/  DMUL R18, R22, R14 ;  /* 0x0000000e16127228 */ /* 0x000fd40000000000 */
[----:B------:R-:W-:-:S13]  /*26d0*/  FSETP.GTU.AND P0, PT, |R19|, 1.469367938527859385e-39, PT ;  /* 0x001000001300780b */ /* 0x000fda0003f0c200 */
[----:B------:R-:W-:Y:S05]  /*26e0*/  @P0 BRA `(.L_x_62) ;  /* 0x0000000000940947 */ /* 0x000fea0003800000 */
[----:B------:R-:W-:Y:S01]  /*26f0*/  DFMA R10, R22, -R10, R16 ;  /* 0x8000000a160a722b */ /* 0x000fe20000000010 */
[----:B------:R-:W-:-:S09]  /*2700*/  IMAD.MOV.U32 R14, RZ, RZ, RZ ;  /* 0x000000ffff0e7224 */ /* 0x000fd200078e00ff */
[C---:B------:R-:W-:Y:S02]  /*2710*/  FSETP.NEU.AND P0, PT, R11.reuse, RZ, PT ;  /* 0x000000ff0b00720b */ /* 0x040fe40003f0d000 */
[----:B------:R-:W-:-:S04]  /*2720*/  LOP3.LUT R13, R11, 0x80000000, R13, 0x48, !PT ;  /* 0x800000000b0d7812 */ /* 0x000fc800078e480d */
[----:B------:R-:W-:-:S07]  /*2730*/  LOP3.LUT R15, R13, R15, RZ, 0xfc, !PT ;  /* 0x0000000f0d0f7212 */ /* 0x000fce00078efcff */
[----:B------:R-:W-:Y:S05]  /*2740*/  @!P0 BRA `(.L_x_62) ;  /* 0x00000000007c8947 */ /* 0x000fea0003800000 */
[----:B------:R-:W-:Y:S01]  /*2750*/  IADD3 R11, PT, PT, -R20, RZ, RZ ;  /* 0x000000ff140b7210 */ /* 0x000fe20007ffe1ff */
[----:B------:R-:W-:Y:S01]  /*2760*/  IMAD.MOV.U32 R10, RZ, RZ, RZ ;  /* 0x000000ffff0a7224 */ /* 0x000fe200078e00ff */
[----:B------:R-:W-:-:S05]  /*2770*/  DMUL.RP R14, R22, R14 ;  /* 0x0000000e160e7228 */ /* 0x000fca0000008000 */
[----:B------:R-:W-:-:S05]  /*2780*/  DFMA R10, R18, -R10, R22 ;  /* 0x8000000a120a722b */ /* 0x000fca0000000016 */
[----:B------:R-:W-:Y:S02]  /*2790*/  LOP3.LUT R13, R15, R13, RZ, 0x3c, !PT ;  /* 0x0000000d0f0d7212 */ /* 0x000fe400078e3cff */
[----:B------:R-:W-:-:S04]  /*27a0*/  IADD3 R10, PT, PT, -R20, -0x43300000, RZ ;  /* 0xbcd00000140a7810 */ /* 0x000fc80007ffe1ff */
[----:B------:R-:W-:-:S04]  /*27b0*/  FSETP.NEU.AND P0, PT, |R11|, R10, PT ;  /* 0x0000000a0b00720b */ /* 0x000fc80003f0d200 */
[----:B------:R-:W-:Y:S02]  /*27c0*/  FSEL R18, R14, R18, !P0 ;  /* 0x000000120e127208 */ /* 0x000fe40004000000 */
[----:B------:R-:W-:Y:S01]  /*27d0*/  FSEL R19, R13, R19, !P0 ;  /* 0x000000130d137208 */ /* 0x000fe20004000000 */
[----:B------:R-:W-:Y:S06]  /*27e0*/  BRA `(.L_x_62) ;  /* 0x0000000000547947 */ /* 0x000fec0003800000 */
.L_x_61:
[----:B------:R-:W-:-:S14]  /*27f0*/  DSETP.NAN.AND P0, PT, R14, R14, PT ;  /* 0x0000000e0e00722a */ /* 0x000fdc0003f08000 */
[----:B------:R-:W-:Y:S05]  /*2800*/  @P0 BRA `(.L_x_63) ;  /* 0x0000000000440947 */ /* 0x000fea0003800000 */
[----:B------:R-:W-:-:S14]  /*2810*/  DSETP.NAN.AND P0, PT, R12, R12, PT ;  /* 0x0000000c0c00722a */ /* 0x000fdc0003f08000 */
[----:B------:R-:W-:Y:S05]  /*2820*/  @P0 BRA `(.L_x_64) ;  /* 0x0000000000300947 */ /* 0x000fea0003800000 */
[----:B------:R-:W-:Y:S01]  /*2830*/  ISETP.NE.AND P0, PT, R21, R28, PT ;  /* 0x0000001c1500720c */ /* 0x000fe20003f05270 */
[----:B------:R-:W-:Y:S01]  /*2840*/  IMAD.MOV.U32 R18, RZ, RZ, 0x0 ;  /* 0x00000000ff127424 */ /* 0x000fe200078e00ff */
[----:B------:R-:W-:-:S11]  /*2850*/  MOV R19, 0xfff80000 ;  /* 0xfff8000000137802 */ /* 0x000fd60000000f00 */
[----:B------:R-:W-:Y:S05]  /*2860*/  @!P0 BRA `(.L_x_62) ;  /* 0x0000000000348947 */ /* 0x000fea0003800000 */
[----:B------:R-:W-:Y:S02]  /*2870*/  ISETP.NE.AND P0, PT, R21, 0x7ff00000, PT ;  /* 0x7ff000001500780c */ /* 0x000fe40003f05270 */
[----:B------:R-:W-:Y:S02]  /*2880*/  LOP3.LUT R19, R15, 0x80000000, R13, 0x48, !PT ;  /* 0x800000000f137812 */ /* 0x000fe400078e480d */
[----:B------:R-:W-:-:S13]  /*2890*/  ISETP.EQ.OR P0, PT, R28, RZ, !P0 ;  /* 0x000000ff1c00720c */ /* 0x000fda0004702670 */
[----:B------:R-:W-:Y:S01]  /*28a0*/  @P0 LOP3.LUT R10, R19, 0x7ff00000, RZ, 0xfc, !PT ;  /* 0x7ff00000130a0812 */ /* 0x000fe200078efcff */
[----:B------:R-:W-:Y:S02]  /*28b0*/  @!P0 IMAD.MOV.U32 R18, RZ, RZ, RZ ;  /* 0x000000ffff128224 */ /* 0x000fe400078e00ff */
[----:B------:R-:W-:Y:S01]  /*28c0*/  @P0 IMAD.MOV.U32 R18, RZ, RZ, RZ ;  /* 0x000000ffff120224 */ /* 0x000fe200078e00ff */
[----:B------:R-:W-:Y:S01]  /*28d0*/  @P0 MOV R19, R10 ;  /* 0x0000000a00130202 */ /* 0x000fe20000000f00 */
[----:B------:R-:W-:Y:S06]  /*28e0*/  BRA `(.L_x_62) ;  /* 0x0000000000147947 */ /* 0x000fec0003800000 */
.L_x_64:
[----:B------:R-:W-:Y:S01]  /*28f0*/  LOP3.LUT R19, R13, 0x80000, RZ, 0xfc, !PT ;  /* 0x000800000d137812 */ /* 0x000fe200078efcff */
[----:B------:R-:W-:Y:S01]  /*2900*/  IMAD.MOV.U32 R18, RZ, RZ, R12 ;  /* 0x000000ffff127224 */ /* 0x000fe200078e000c */
[----:B------:R-:W-:Y:S06]  /*2910*/  BRA `(.L_x_62) ;  /* 0x0000000000087947 */ /* 0x000fec0003800000 */
.L_x_63:
[----:B------:R-:W-:Y:S01]  /*2920*/  LOP3.LUT R19, R15, 0x80000, RZ, 0xfc, !PT ;  /* 0x000800000f137812 */ /* 0x000fe200078efcff */
[----:B------:R-:W-:-:S07]  /*2930*/  IMAD.MOV.U32 R18, RZ, RZ, R14 ;  /* 0x000000ffff127224 */ /* 0x000fce00078e000e */
.L_x_62:
[----:B------:R-:W-:Y:S05]  /*2940*/  BSYNC.RECONVERGENT B1 ;  /* 0x0000000000017941 */ /* 0x000fea0003800200 */
.L_x_60:
[----:B------:R-:W-:Y:S02]  /*2950*/  HFMA2 R11, -RZ, RZ, 0, 0 ;  /* 0x00000000ff0b7431 */ /* 0x000fe400000001ff */
[----:B------:R-:W-:Y:S01]  /*2960*/  IMAD.MOV.U32 R10, RZ, RZ, R0 ;  /* 0x000000ffff0a7224 */ /* 0x000fe200078e0000 */
[----:B------:R-:W-:Y:S01]  /*2970*/  MOV R12, R18 ;  /* 0x00000012000c7202 */ /* 0x000fe20000000f00 */
[----:B------:R-:W-:Y:S02]  /*2980*/  IMAD.MOV.U32 R13, RZ, RZ, R19 ;  /* 0x000000ffff0d7224 */ /* 0x000fe400078e0013 */
[----:B------:R-:W-:Y:S05]  /*2990*/  RET.REL.NODEC R10 `(_Z5POTF2Pdiii) ;  /* 0xffffffd40a987950 */ /* 0x000fea0003c3ffff */
        .weak           $__internal_2_$__cuda_sm20_dsqrt_rn_f64_mediumpath_v1
        .type           $__internal_2_$__cuda_sm20_dsqrt_rn_f64_mediumpath_v1,@function
        .size           $__internal_2_$__cuda_sm20_dsqrt_rn_f64_mediumpath_v1,(.L_x_72 - $__internal_2_$__cuda_sm20_dsqrt_rn_f64_mediumpath_v1)
$__internal_2_$__cuda_sm20_dsqrt_rn_f64_mediumpath_v1:
[----:B------:R-:W-:Y:S01]  /*29a0*/  ISETP.GE.U32.AND P0, PT, R16, -0x3400000, PT ;  /* 0xfcc000001000780c */ /* 0x000fe20003f06070 */
[----:B------:R-:W-:Y:S01]  /*29b0*/  BSSY.RECONVERGENT B2, `(.L_x_65) ;  /* 0x0000024000027945 */ /* 0x000fe20003800200 */
[----:B------:R-:W-:-:S11]  /*29c0*/  IMAD.MOV.U32 R18, RZ, RZ, R20 ;  /* 0x000000ffff127224 */ /* 0x000fd600078e0014 */
[----:B------:R-:W-:Y:S05]  /*29d0*/  @!P0 BRA `(.L_x_66) ;  /* 0x0000000000208947 */ /* 0x000fea0003800000 */
[----:B------:R-:W-:-:S10]  /*29e0*/  DFMA.RM R10, R10, R18, R12 ;  /* 0x000000120a0a722b */ /* 0x000fd4000000400c */
[----:B------:R-:W-:-:S05]  /*29f0*/  IADD3 R12, P0, PT, R10, 0x1, RZ ;  /* 0x000000010a0c7810 */ /* 0x000fca0007f1e0ff */
[----:B------:R-:W-:-:S06]  /*2a00*/  IMAD.X R13, RZ, RZ, R11, P0 ;  /* 0x000000ffff0d7224 */ /* 0x000fcc00000e060b */
[----:B------:R-:W-:-:S08]  /*2a10*/  DFMA.RP R14, -R10, R12, R14 ;  /* 0x0000000c0a0e722b */ /* 0x000fd0000000810e */
[----:B------:R-:W-:-:S06]  /*2a20*/  DSETP.GT.AND P0, PT, R14, RZ, PT ;  /* 0x000000ff0e00722a */ /* 0x000fcc0003f04000 */
[----:B------:R-:W-:Y:S02]  /*2a30*/  FSEL R10, R12, R10, P0 ;  /* 0x0000000a0c0a7208 */ /* 0x000fe40000000000 */
[----:B------:R-:W-:Y:S01]  /*2a40*/  FSEL R11, R13, R11, P0 ;  /* 0x0000000b0d0b7208 */ /* 0x000fe20000000000 */
[----:B------:R-:W-:Y:S06]  /*2a50*/  BRA `(.L_x_67) ;  /* 0x0000000000647947 */ /* 0x000fec0003800000 */
.L_x_66:
[----:B------:R-:W-:-:S14]  /*2a60*/  DSETP.NE.AND P0, PT, R14, RZ, PT ;  /* 0x000000ff0e00722a */ /* 0x000fdc0003f05000 */
[----:B------:R-:W-:Y:S05]  /*2a70*/  @!P0 BRA `(.L_x_68) ;  /* 0x0000000000588947 */ /* 0x000fea0003800000 */
[----:B------:R-:W-:-:S13]  /*2a80*/  ISETP.GE.AND P0, PT, R15, RZ, PT ;  /* 0x000000ff0f00720c */ /* 0x000fda0003f06270 */
[----:B------:R-:W-:Y:S01]  /*2a90*/  @!P0 MOV R10, 0x0 ;  /* 0x00000000000a8802 */ /* 0x000fe20000000f00 */
[----:B------:R-:W-:Y:S01]  /*2aa0*/  @!P0 IMAD.MOV.U32 R11, RZ, RZ, -0x80000 ;  /* 0xfff80000ff0b8424 */ /* 0x000fe200078e00ff */
[----:B------:R-:W-:Y:S06]  /*2ab0*/  @!P0 BRA `(.L_x_67) ;  /* 0x00000000004c8947 */ /* 0x000fec0003800000 */
[----:B------:R-:W-:-:S13]  /*2ac0*/  ISETP.GT.AND P0, PT, R15, 0x7fefffff, PT ;  /* 0x7fefffff0f00780c */ /* 0x000fda0003f04270 */
[----:B------:R-:W-:Y:S05]  /*2ad0*/  @P0 BRA `(.L_x_68) ;  /* 0x0000000000400947 */ /* 0x000fea0003800000 */
[----:B------:R-:W-:Y:S01]  /*2ae0*/  DMUL R14, R14, 8.11296384146066816958e+31 ;  /* 0x469000000e0e7828 */ /* 0x000fe20000000000 */
[----:B------:R-:W-:Y:S01]  /*2af0*/  IMAD.MOV.U32 R10, RZ, RZ, RZ ;  /* 0x000000ffff0a7224 */ /* 0x000fe200078e00ff */
[----:B------:R-:W-:Y:S01]  /*2b00*/  MOV R16, 0x0 ;  /* 0x0000000000107802 */ /* 0x000fe20000000f00 */
[----:B------:R-:W-:-:S03]  /*2b10*/  IMAD.MOV.U32 R17, RZ, RZ, 0x3fd80000 ;  /* 0x3fd80000ff117424 */ /* 0x000fc600078e00ff */
[----:B------:R-:W0:Y:S02]  /*2b20*/  MUFU.RSQ64H R11, R15 ;  /* 0x0000000f000b7308 */ /* 0x000e240000001c00 */
[----:B0-----:R-:W-:-:S08]  /*2b30*/  DMUL R12, R10, R10 ;  /* 0x0000000a0a0c7228 */ /* 0x001fd00000000000 */
[----:B------:R-:W-:-:S08]  /*2b40*/  DFMA R12, R14, -R12, 1 ;  /* 0x3ff000000e0c742b */ /* 0x000fd0000000080c */
[----:B------:R-:W-:Y:S02]  /*2b50*/  DFMA R16, R12, R16, 0.5 ;  /* 0x3fe000000c10742b */ /* 0x000fe40000000010 */
[----:B------:R-:W-:-:S08]  /*2b60*/  DMUL R12, R10, R12 ;  /* 0x0000000c0a0c7228 */ /* 0x000fd00000000000 */
[----:B------:R-:W-:-:S08]  /*2b70*/  DFMA R12, R16, R12, R10 ;  /* 0x0000000c100c722b */ /* 0x000fd0000000000a */
[----:B------:R-:W-:Y:S02]  /*2b80*/  DMUL R10, R14, R12 ;  /* 0x0000000c0e0a7228 */ /* 0x000fe40000000000 */
[----:B------:R-:W-:-:S06]  /*2b90*/  VIADD R13, R13, 0xfff00000 ;  /* 0xfff000000d0d7836 */ /* 0x000fcc0000000000 */
[----:B------:R-:W-:-:S08]  /*2ba0*/  DFMA R16, R10, -R10, R14 ;  /* 0x8000000a0a10722b */ /* 0x000fd0000000000e */
[----:B------:R-:W-:-:S10]  /*2bb0*/  DFMA R10, R12, R16, R10 ;  /* 0x000000100c0a722b */ /* 0x000fd4000000000a */
[----:B------:R-:W-:Y:S01]  /*2bc0*/  IADD3 R11, PT, PT, R11, -0x3500000, RZ ;  /* 0xfcb000000b0b7810 */ /* 0x000fe20007ffe0ff */
[----:B------:R-:W-:Y:S06]  /*2bd0*/  BRA `(.L_x_67) ;  /* 0x0000000000047947 */ /* 0x000fec0003800000 */
.L_x_68:
[----:B------:R-:W-:-:S11]  /*2be0*/  DADD R10, R14, R14 ;  /* 0x000000000e0a7229 */ /* 0x000fd6000000000e */
.L_x_67:
[----:B------:R-:W-:Y:S05]  /*2bf0*/  BSYNC.RECONVERGENT B2 ;  /* 0x0000000000027941 */ /* 0x000fea0003800200 */
.L_x_65:
[----:B------:R-:W-:Y:S01]  /*2c00*/  IMAD.MOV.U32 R22, RZ, RZ, R10 ;  /* 0x000000ffff167224 */ /* 0x000fe200078e000a */
[----:B------:R-:W-:Y:S01]  /*2c10*/  MOV R10, R0 ;  /* 0x00000000000a7202 */ /* 0x000fe20000000f00 */
[----:B------:R-:W-:Y:S02]  /*2c20*/  IMAD.MOV.U32 R23, RZ, RZ, R11 ;  /* 0x000000ffff177224 */ /* 0x000fe400078e000b */
[----:B------:R-:W-:-:S04]  /*2c30*/  IMAD.MOV.U32 R11, RZ, RZ, 0x0 ;  /* 0x00000000ff0b7424 */ /* 0x000fc800078e00ff */
[----:B------:R-:W-:Y:S05]  /*2c40*/  RET.REL.NODEC R10 `(_Z5POTF2Pdiii) ;  /* 0xffffffd00aec7950 */ /* 0x000fea0003c3ffff */
.L_x_69:
        /* <DEDUP_REMOVED lines=11> */
.L_x_72:


//--------------------- .nv.shared._Z4RKSYPdiii   --------------------------
	.section	.nv.shared._Z4RKSYPdiii,"aw",@nobits
	.sectionflags	@""
	.align	16
	.zero		1024


//--------------------- .nv.shared.reserved.0     --------------------------
	.section	.nv.shared.reserved.0,"aw",@nobits
	.weak		__nv_reservedSMEM_offset_0_alias
	.size		__nv_reservedSMEM_offset_0_alias, 0, 64
	.other		__nv_reservedSMEM_offset_0_alias,@"STO_CUDA_RESERVED_SHARED STV_DEFAULT"
__nv_reservedSMEM_offset_0_alias:
	.zero		0
	.zero		64


//--------------------- .nv.shared._Z4TRSMPdiii   --------------------------
	.section	.nv.shared._Z4TRSMPdiii,"aw",@nobits
	.sectionflags	@""
	.align	16
	.zero		1024


//--------------------- .nv.shared._Z5POTF2Pdiii  --------------------------
	.section	.nv.shared._Z5POTF2Pdiii,"aw",@nobits
	.sectionflags	@""
	.align	16
	.zero		1024


//--------------------- .nv.constant0._Z4RKSYPdiii --------------------------
	.section	.nv.constant0._Z4RKSYPdiii,"a",@progbits
	.sectionflags	@""
	.align	4
.nv.constant0._Z4RKSYPdiii:
	.zero		916


//--------------------- .nv.constant0._Z4TRSMPdiii --------------------------
	.section	.nv.constant0._Z4TRSMPdiii,"a",@progbits
	.sectionflags	@""
	.align	4
.nv.constant0._Z4TRSMPdiii:
	.zero		916


//--------------------- .nv.constant0._Z5POTF2Pdiii --------------------------
	.section	.nv.constant0._Z5POTF2Pdiii,"a",@progbits
	.sectionflags	@""
	.align	4
.nv.constant0._Z5POTF2Pdiii:
	.zero		916


//--------------------- SYMBOLS --------------------------

	.type		.nv.reservedSmem.offset0,@object
	.size		.nv.reservedSmem.offset0,0x4
	.type		.nv.reservedSmem.cap,@object
	.size		.nv.reservedSmem.cap,0x4
